//
// Generated by NVIDIA NVVM Compiler
//
// Compiler Build ID: CL-36424714
// Cuda compilation tools, release 13.0, V13.0.88
// Based on NVVM 20.0.0
//

.version 9.0
.target sm_100
.address_size 64

	// .globl	_Z12compute_cell8matrix_tS_S_jj

.visible .entry _Z12compute_cell8matrix_tS_S_jj(
	.param .align 8 .b8 _Z12compute_cell8matrix_tS_S_jj_param_0[16],
	.param .align 8 .b8 _Z12compute_cell8matrix_tS_S_jj_param_1[16],
	.param .align 8 .b8 _Z12compute_cell8matrix_tS_S_jj_param_2[16],
	.param .u32 _Z12compute_cell8matrix_tS_S_jj_param_3,
	.param .u32 _Z12compute_cell8matrix_tS_S_jj_param_4
)
{
	.reg .pred 	%p<10>;
	.reg .b32 	%r<29>;
	.reg .b64 	%rd<131>;
	.reg .b64 	%fd<112>;

	ld.param.u64 	%rd16, [_Z12compute_cell8matrix_tS_S_jj_param_2];
	ld.param.u64 	%rd15, [_Z12compute_cell8matrix_tS_S_jj_param_0];
	ld.param.v2.u32 	{%r17, %r18}, [_Z12compute_cell8matrix_tS_S_jj_param_0+8];
	ld.param.u64 	%rd17, [_Z12compute_cell8matrix_tS_S_jj_param_1];
	ld.param.u32 	%r21, [_Z12compute_cell8matrix_tS_S_jj_param_3];
	ld.param.u32 	%r22, [_Z12compute_cell8matrix_tS_S_jj_param_4];
	cvta.to.global.u64 	%rd1, %rd17;
	setp.eq.s32 	%p1, %r18, 0;
	mov.f64 	%fd111, 0d0000000000000000;
	@%p1 bra 	$L__BB0_13;
	cvta.to.global.u64 	%rd18, %rd15;
	mul.wide.u32 	%rd19, %r21, 8;
	add.s64 	%rd20, %rd18, %rd19;
	ld.global.u64 	%rd21, [%rd20];
	cvta.to.global.u64 	%rd2, %rd21;
	and.b32  	%r2, %r18, 15;
	setp.lt.u32 	%p2, %r18, 16;
	mov.f64 	%fd111, 0d0000000000000000;
	mov.b32 	%r26, 0;
	@%p2 bra 	$L__BB0_4;
	and.b32  	%r26, %r18, -16;
	neg.s32 	%r24, %r26;
	add.s64 	%rd128, %rd2, 64;
	add.s64 	%rd127, %rd1, 64;
	mov.f64 	%fd111, 0d0000000000000000;
	mul.wide.u32 	%rd24, %r22, 8;
$L__BB0_3:
	.pragma "nounroll";
	ld.global.f64 	%fd18, [%rd128+-64];
	ld.global.u64 	%rd22, [%rd127+-64];
	cvta.to.global.u64 	%rd23, %rd22;
	add.s64 	%rd25, %rd23, %rd24;
	ld.global.f64 	%fd19, [%rd25];
	fma.rn.f64 	%fd20, %fd18, %fd19, %fd111;
	ld.global.f64 	%fd21, [%rd128+-56];
	ld.global.u64 	%rd26, [%rd127+-56];
	cvta.to.global.u64 	%rd27, %rd26;
	add.s64 	%rd28, %rd27, %rd24;
	ld.global.f64 	%fd22, [%rd28];
	fma.rn.f64 	%fd23, %fd21, %fd22, %fd20;
	ld.global.f64 	%fd24, [%rd128+-48];
	ld.global.u64 	%rd29, [%rd127+-48];
	cvta.to.global.u64 	%rd30, %rd29;
	add.s64 	%rd31, %rd30, %rd24;
	ld.global.f64 	%fd25, [%rd31];
	fma.rn.f64 	%fd26, %fd24, %fd25, %fd23;
	ld.global.f64 	%fd27, [%rd128+-40];
	ld.global.u64 	%rd32, [%rd127+-40];
	cvta.to.global.u64 	%rd33, %rd32;
	add.s64 	%rd34, %rd33, %rd24;
	ld.global.f64 	%fd28, [%rd34];
	fma.rn.f64 	%fd29, %fd27, %fd28, %fd26;
	ld.global.f64 	%fd30, [%rd128+-32];
	ld.global.u64 	%rd35, [%rd127+-32];
	cvta.to.global.u64 	%rd36, %rd35;
	add.s64 	%rd37, %rd36, %rd24;
	ld.global.f64 	%fd31, [%rd37];
	fma.rn.f64 	%fd32, %fd30, %fd31, %fd29;
	ld.global.f64 	%fd33, [%rd128+-24];
	ld.global.u64 	%rd38, [%rd127+-24];
	cvta.to.global.u64 	%rd39, %rd38;
	add.s64 	%rd40, %rd39, %rd24;
	ld.global.f64 	%fd34, [%rd40];
	fma.rn.f64 	%fd35, %fd33, %fd34, %fd32;
	ld.global.f64 	%fd36, [%rd128+-16];
	ld.global.u64 	%rd41, [%rd127+-16];
	cvta.to.global.u64 	%rd42, %rd41;
	add.s64 	%rd43, %rd42, %rd24;
	ld.global.f64 	%fd37, [%rd43];
	fma.rn.f64 	%fd38, %fd36, %fd37, %fd35;
	ld.global.f64 	%fd39, [%rd128+-8];
	ld.global.u64 	%rd44, [%rd127+-8];
	cvta.to.global.u64 	%rd45, %rd44;
	add.s64 	%rd46, %rd45, %rd24;
	ld.global.f64 	%fd40, [%rd46];
	fma.rn.f64 	%fd41, %fd39, %fd40, %fd38;
	ld.global.f64 	%fd42, [%rd128];
	ld.global.u64 	%rd47, [%rd127];
	cvta.to.global.u64 	%rd48, %rd47;
	add.s64 	%rd49, %rd48, %rd24;
	ld.global.f64 	%fd43, [%rd49];
	fma.rn.f64 	%fd44, %fd42, %fd43, %fd41;
	ld.global.f64 	%fd45, [%rd128+8];
	ld.global.u64 	%rd50, [%rd127+8];
	cvta.to.global.u64 	%rd51, %rd50;
	add.s64 	%rd52, %rd51, %rd24;
	ld.global.f64 	%fd46, [%rd52];
	fma.rn.f64 	%fd47, %fd45, %fd46, %fd44;
	ld.global.f64 	%fd48, [%rd128+16];
	ld.global.u64 	%rd53, [%rd127+16];
	cvta.to.global.u64 	%rd54, %rd53;
	add.s64 	%rd55, %rd54, %rd24;
	ld.global.f64 	%fd49, [%rd55];
	fma.rn.f64 	%fd50, %fd48, %fd49, %fd47;
	ld.global.f64 	%fd51, [%rd128+24];
	ld.global.u64 	%rd56, [%rd127+24];
	cvta.to.global.u64 	%rd57, %rd56;
	add.s64 	%rd58, %rd57, %rd24;
	ld.global.f64 	%fd52, [%rd58];
	fma.rn.f64 	%fd53, %fd51, %fd52, %fd50;
	ld.global.f64 	%fd54, [%rd128+32];
	ld.global.u64 	%rd59, [%rd127+32];
	cvta.to.global.u64 	%rd60, %rd59;
	add.s64 	%rd61, %rd60, %rd24;
	ld.global.f64 	%fd55, [%rd61];
	fma.rn.f64 	%fd56, %fd54, %fd55, %fd53;
	ld.global.f64 	%fd57, [%rd128+40];
	ld.global.u64 	%rd62, [%rd127+40];
	cvta.to.global.u64 	%rd63, %rd62;
	add.s64 	%rd64, %rd63, %rd24;
	ld.global.f64 	%fd58, [%rd64];
	fma.rn.f64 	%fd59, %fd57, %fd58, %fd56;
	ld.global.f64 	%fd60, [%rd128+48];
	ld.global.u64 	%rd65, [%rd127+48];
	cvta.to.global.u64 	%rd66, %rd65;
	add.s64 	%rd67, %rd66, %rd24;
	ld.global.f64 	%fd61, [%rd67];
	fma.rn.f64 	%fd62, %fd60, %fd61, %fd59;
	ld.global.f64 	%fd63, [%rd128+56];
	ld.global.u64 	%rd68, [%rd127+56];
	cvta.to.global.u64 	%rd69, %rd68;
	add.s64 	%rd70, %rd69, %rd24;
	ld.global.f64 	%fd64, [%rd70];
	fma.rn.f64 	%fd111, %fd63, %fd64, %fd62;
	add.s32 	%r24, %r24, 16;
	add.s64 	%rd128, %rd128, 128;
	add.s64 	%rd127, %rd127, 128;
	setp.ne.s32 	%p3, %r24, 0;
	@%p3 bra 	$L__BB0_3;
$L__BB0_4:
	setp.eq.s32 	%p4, %r2, 0;
	@%p4 bra 	$L__BB0_13;
	and.b32  	%r8, %r18, 7;
	setp.lt.u32 	%p5, %r2, 8;
	@%p5 bra 	$L__BB0_7;
	mul.wide.u32 	%rd71, %r26, 8;
	add.s64 	%rd72, %rd2, %rd71;
	ld.global.f64 	%fd66, [%rd72];
	add.s64 	%rd73, %rd1, %rd71;
	ld.global.u64 	%rd74, [%rd73];
	cvta.to.global.u64 	%rd75, %rd74;
	mul.wide.u32 	%rd76, %r22, 8;
	add.s64 	%rd77, %rd75, %rd76;
	ld.global.f64 	%fd67, [%rd77];
	fma.rn.f64 	%fd68, %fd66, %fd67, %fd111;
	ld.global.f64 	%fd69, [%rd72+8];
	ld.global.u64 	%rd78, [%rd73+8];
	cvta.to.global.u64 	%rd79, %rd78;
	add.s64 	%rd80, %rd79, %rd76;
	ld.global.f64 	%fd70, [%rd80];
	fma.rn.f64 	%fd71, %fd69, %fd70, %fd68;
	ld.global.f64 	%fd72, [%rd72+16];
	ld.global.u64 	%rd81, [%rd73+16];
	cvta.to.global.u64 	%rd82, %rd81;
	add.s64 	%rd83, %rd82, %rd76;
	ld.global.f64 	%fd73, [%rd83];
	fma.rn.f64 	%fd74, %fd72, %fd73, %fd71;
	ld.global.f64 	%fd75, [%rd72+24];
	ld.global.u64 	%rd84, [%rd73+24];
	cvta.to.global.u64 	%rd85, %rd84;
	add.s64 	%rd86, %rd85, %rd76;
	ld.global.f64 	%fd76, [%rd86];
	fma.rn.f64 	%fd77, %fd75, %fd76, %fd74;
	ld.global.f64 	%fd78, [%rd72+32];
	ld.global.u64 	%rd87, [%rd73+32];
	cvta.to.global.u64 	%rd88, %rd87;
	add.s64 	%rd89, %rd88, %rd76;
	ld.global.f64 	%fd79, [%rd89];
	fma.rn.f64 	%fd80, %fd78, %fd79, %fd77;
	ld.global.f64 	%fd81, [%rd72+40];
	ld.global.u64 	%rd90, [%rd73+40];
	cvta.to.global.u64 	%rd91, %rd90;
	add.s64 	%rd92, %rd91, %rd76;
	ld.global.f64 	%fd82, [%rd92];
	fma.rn.f64 	%fd83, %fd81, %fd82, %fd80;
	ld.global.f64 	%fd84, [%rd72+48];
	ld.global.u64 	%rd93, [%rd73+48];
	cvta.to.global.u64 	%rd94, %rd93;
	add.s64 	%rd95, %rd94, %rd76;
	ld.global.f64 	%fd85, [%rd95];
	fma.rn.f64 	%fd86, %fd84, %fd85, %fd83;
	ld.global.f64 	%fd87, [%rd72+56];
	ld.global.u64 	%rd96, [%rd73+56];
	cvta.to.global.u64 	%rd97, %rd96;
	add.s64 	%rd98, %rd97, %rd76;
	ld.global.f64 	%fd88, [%rd98];
	fma.rn.f64 	%fd111, %fd87, %fd88, %fd86;
	add.s32 	%r26, %r26, 8;
$L__BB0_7:
	setp.eq.s32 	%p6, %r8, 0;
	@%p6 bra 	$L__BB0_13;
	and.b32  	%r11, %r18, 3;
	setp.lt.u32 	%p7, %r8, 4;
	@%p7 bra 	$L__BB0_10;
	mul.wide.u32 	%rd99, %r26, 8;
	add.s64 	%rd100, %rd2, %rd99;
	ld.global.f64 	%fd90, [%rd100];
	add.s64 	%rd101, %rd1, %rd99;
	ld.global.u64 	%rd102, [%rd101];
	cvta.to.global.u64 	%rd103, %rd102;
	mul.wide.u32 	%rd104, %r22, 8;
	add.s64 	%rd105, %rd103, %rd104;
	ld.global.f64 	%fd91, [%rd105];
	fma.rn.f64 	%fd92, %fd90, %fd91, %fd111;
	ld.global.f64 	%fd93, [%rd100+8];
	ld.global.u64 	%rd106, [%rd101+8];
	cvta.to.global.u64 	%rd107, %rd106;
	add.s64 	%rd108, %rd107, %rd104;
	ld.global.f64 	%fd94, [%rd108];
	fma.rn.f64 	%fd95, %fd93, %fd94, %fd92;
	ld.global.f64 	%fd96, [%rd100+16];
	ld.global.u64 	%rd109, [%rd101+16];
	cvta.to.global.u64 	%rd110, %rd109;
	add.s64 	%rd111, %rd110, %rd104;
	ld.global.f64 	%fd97, [%rd111];
	fma.rn.f64 	%fd98, %fd96, %fd97, %fd95;
	ld.global.f64 	%fd99, [%rd100+24];
	ld.global.u64 	%rd112, [%rd101+24];
	cvta.to.global.u64 	%rd113, %rd112;
	add.s64 	%rd114, %rd113, %rd104;
	ld.global.f64 	%fd100, [%rd114];
	fma.rn.f64 	%fd111, %fd99, %fd100, %fd98;
	add.s32 	%r26, %r26, 4;
$L__BB0_10:
	setp.eq.s32 	%p8, %r11, 0;
	@%p8 bra 	$L__BB0_13;
	mul.wide.u32 	%rd115, %r26, 8;
	add.s64 	%rd130, %rd1, %rd115;
	add.s64 	%rd129, %rd2, %rd115;
	neg.s32 	%r28, %r11;
	mul.wide.u32 	%rd118, %r22, 8;
$L__BB0_12:
	.pragma "nounroll";
	ld.global.f64 	%fd101, [%rd129];
	ld.global.u64 	%rd116, [%rd130];
	cvta.to.global.u64 	%rd117, %rd116;
	add.s64 	%rd119, %rd117, %rd118;
	ld.global.f64 	%fd102, [%rd119];
	fma.rn.f64 	%fd111, %fd101, %fd102, %fd111;
	add.s64 	%rd130, %rd130, 8;
	add.s64 	%rd129, %rd129, 8;
	add.s32 	%r28, %r28, 1;
	setp.ne.s32 	%p9, %r28, 0;
	@%p9 bra 	$L__BB0_12;
$L__BB0_13:
	cvta.to.global.u64 	%rd120, %rd16;
	mul.wide.u32 	%rd121, %r21, 8;
	add.s64 	%rd122, %rd120, %rd121;
	ld.global.u64 	%rd123, [%rd122];
	cvta.to.global.u64 	%rd124, %rd123;
	mul.wide.u32 	%rd125, %r22, 8;
	add.s64 	%rd126, %rd124, %rd125;
	st.global.f64 	[%rd126], %fd111;
	ret;

}
	// .globl	_Z12mult2_kernel8matrix_tS_RS_Ri
.visible .entry _Z12mult2_kernel8matrix_tS_RS_Ri(
	.param .align 8 .b8 _Z12mult2_kernel8matrix_tS_RS_Ri_param_0[16],
	.param .align 8 .b8 _Z12mult2_kernel8matrix_tS_RS_Ri_param_1[16],
	.param .u64 .ptr .align 1 _Z12mult2_kernel8matrix_tS_RS_Ri_param_2,
	.param .u64 .ptr .align 1 _Z12mult2_kernel8matrix_tS_RS_Ri_param_3
)
{
	.reg .pred 	%p<11>;
	.reg .b32 	%r<33>;
	.reg .b64 	%rd<135>;
	.reg .b64 	%fd<112>;

	ld.param.u64 	%rd2, [_Z12mult2_kernel8matrix_tS_RS_Ri_param_0];
	ld.param.u32 	%r1, [_Z12mult2_kernel8matrix_tS_RS_Ri_param_0+12];
	ld.param.u32 	%r21, [_Z12mult2_kernel8matrix_tS_RS_Ri_param_1+8];
	ld.param.u64 	%rd18, [_Z12mult2_kernel8matrix_tS_RS_Ri_param_1];
	ld.param.u64 	%rd19, [_Z12mult2_kernel8matrix_tS_RS_Ri_param_2];
	ld.param.u64 	%rd17, [_Z12mult2_kernel8matrix_tS_RS_Ri_param_3];
	cvta.to.global.u64 	%rd1, %rd19;
	cvta.to.global.u64 	%rd3, %rd18;
	setp.ne.s32 	%p1, %r1, %r21;
	mov.b32 	%r32, -1;
	@%p1 bra 	$L__BB1_15;
	mov.u32 	%r22, %tid.x;
	ld.global.u32 	%r23, [%rd1+12];
	div.u32 	%r3, %r22, %r23;
	mul.lo.s32 	%r24, %r3, %r23;
	sub.s32 	%r2, %r22, %r24;
	setp.eq.s32 	%p2, %r1, 0;
	mov.f64 	%fd111, 0d0000000000000000;
	@%p2 bra 	$L__BB1_14;
	cvta.to.global.u64 	%rd20, %rd2;
	mul.wide.u32 	%rd21, %r3, 8;
	add.s64 	%rd22, %rd20, %rd21;
	ld.global.u64 	%rd23, [%rd22];
	cvta.to.global.u64 	%rd4, %rd23;
	and.b32  	%r4, %r1, 15;
	setp.lt.u32 	%p3, %r1, 16;
	mov.f64 	%fd111, 0d0000000000000000;
	mov.b32 	%r29, 0;
	@%p3 bra 	$L__BB1_5;
	and.b32  	%r29, %r1, -16;
	neg.s32 	%r27, %r29;
	add.s64 	%rd132, %rd4, 64;
	add.s64 	%rd131, %rd3, 64;
	mov.f64 	%fd111, 0d0000000000000000;
	mul.wide.u32 	%rd26, %r2, 8;
$L__BB1_4:
	.pragma "nounroll";
	ld.global.f64 	%fd18, [%rd132+-64];
	ld.global.u64 	%rd24, [%rd131+-64];
	cvta.to.global.u64 	%rd25, %rd24;
	add.s64 	%rd27, %rd25, %rd26;
	ld.global.f64 	%fd19, [%rd27];
	fma.rn.f64 	%fd20, %fd18, %fd19, %fd111;
	ld.global.f64 	%fd21, [%rd132+-56];
	ld.global.u64 	%rd28, [%rd131+-56];
	cvta.to.global.u64 	%rd29, %rd28;
	add.s64 	%rd30, %rd29, %rd26;
	ld.global.f64 	%fd22, [%rd30];
	fma.rn.f64 	%fd23, %fd21, %fd22, %fd20;
	ld.global.f64 	%fd24, [%rd132+-48];
	ld.global.u64 	%rd31, [%rd131+-48];
	cvta.to.global.u64 	%rd32, %rd31;
	add.s64 	%rd33, %rd32, %rd26;
	ld.global.f64 	%fd25, [%rd33];
	fma.rn.f64 	%fd26, %fd24, %fd25, %fd23;
	ld.global.f64 	%fd27, [%rd132+-40];
	ld.global.u64 	%rd34, [%rd131+-40];
	cvta.to.global.u64 	%rd35, %rd34;
	add.s64 	%rd36, %rd35, %rd26;
	ld.global.f64 	%fd28, [%rd36];
	fma.rn.f64 	%fd29, %fd27, %fd28, %fd26;
	ld.global.f64 	%fd30, [%rd132+-32];
	ld.global.u64 	%rd37, [%rd131+-32];
	cvta.to.global.u64 	%rd38, %rd37;
	add.s64 	%rd39, %rd38, %rd26;
	ld.global.f64 	%fd31, [%rd39];
	fma.rn.f64 	%fd32, %fd30, %fd31, %fd29;
	ld.global.f64 	%fd33, [%rd132+-24];
	ld.global.u64 	%rd40, [%rd131+-24];
	cvta.to.global.u64 	%rd41, %rd40;
	add.s64 	%rd42, %rd41, %rd26;
	ld.global.f64 	%fd34, [%rd42];
	fma.rn.f64 	%fd35, %fd33, %fd34, %fd32;
	ld.global.f64 	%fd36, [%rd132+-16];
	ld.global.u64 	%rd43, [%rd131+-16];
	cvta.to.global.u64 	%rd44, %rd43;
	add.s64 	%rd45, %rd44, %rd26;
	ld.global.f64 	%fd37, [%rd45];
	fma.rn.f64 	%fd38, %fd36, %fd37, %fd35;
	ld.global.f64 	%fd39, [%rd132+-8];
	ld.global.u64 	%rd46, [%rd131+-8];
	cvta.to.global.u64 	%rd47, %rd46;
	add.s64 	%rd48, %rd47, %rd26;
	ld.global.f64 	%fd40, [%rd48];
	fma.rn.f64 	%fd41, %fd39, %fd40, %fd38;
	ld.global.f64 	%fd42, [%rd132];
	ld.global.u64 	%rd49, [%rd131];
	cvta.to.global.u64 	%rd50, %rd49;
	add.s64 	%rd51, %rd50, %rd26;
	ld.global.f64 	%fd43, [%rd51];
	fma.rn.f64 	%fd44, %fd42, %fd43, %fd41;
	ld.global.f64 	%fd45, [%rd132+8];
	ld.global.u64 	%rd52, [%rd131+8];
	cvta.to.global.u64 	%rd53, %rd52;
	add.s64 	%rd54, %rd53, %rd26;
	ld.global.f64 	%fd46, [%rd54];
	fma.rn.f64 	%fd47, %fd45, %fd46, %fd44;
	ld.global.f64 	%fd48, [%rd132+16];
	ld.global.u64 	%rd55, [%rd131+16];
	cvta.to.global.u64 	%rd56, %rd55;
	add.s64 	%rd57, %rd56, %rd26;
	ld.global.f64 	%fd49, [%rd57];
	fma.rn.f64 	%fd50, %fd48, %fd49, %fd47;
	ld.global.f64 	%fd51, [%rd132+24];
	ld.global.u64 	%rd58, [%rd131+24];
	cvta.to.global.u64 	%rd59, %rd58;
	add.s64 	%rd60, %rd59, %rd26;
	ld.global.f64 	%fd52, [%rd60];
	fma.rn.f64 	%fd53, %fd51, %fd52, %fd50;
	ld.global.f64 	%fd54, [%rd132+32];
	ld.global.u64 	%rd61, [%rd131+32];
	cvta.to.global.u64 	%rd62, %rd61;
	add.s64 	%rd63, %rd62, %rd26;
	ld.global.f64 	%fd55, [%rd63];
	fma.rn.f64 	%fd56, %fd54, %fd55, %fd53;
	ld.global.f64 	%fd57, [%rd132+40];
	ld.global.u64 	%rd64, [%rd131+40];
	cvta.to.global.u64 	%rd65, %rd64;
	add.s64 	%rd66, %rd65, %rd26;
	ld.global.f64 	%fd58, [%rd66];
	fma.rn.f64 	%fd59, %fd57, %fd58, %fd56;
	ld.global.f64 	%fd60, [%rd132+48];
	ld.global.u64 	%rd67, [%rd131+48];
	cvta.to.global.u64 	%rd68, %rd67;
	add.s64 	%rd69, %rd68, %rd26;
	ld.global.f64 	%fd61, [%rd69];
	fma.rn.f64 	%fd62, %fd60, %fd61, %fd59;
	ld.global.f64 	%fd63, [%rd132+56];
	ld.global.u64 	%rd70, [%rd131+56];
	cvta.to.global.u64 	%rd71, %rd70;
	add.s64 	%rd72, %rd71, %rd26;
	ld.global.f64 	%fd64, [%rd72];
	fma.rn.f64 	%fd111, %fd63, %fd64, %fd62;
	add.s32 	%r27, %r27, 16;
	add.s64 	%rd132, %rd132, 128;
	add.s64 	%rd131, %rd131, 128;
	setp.ne.s32 	%p4, %r27, 0;
	@%p4 bra 	$L__BB1_4;
$L__BB1_5:
	setp.eq.s32 	%p5, %r4, 0;
	@%p5 bra 	$L__BB1_14;
	and.b32  	%r10, %r1, 7;
	setp.lt.u32 	%p6, %r4, 8;
	@%p6 bra 	$L__BB1_8;
	mul.wide.u32 	%rd73, %r29, 8;
	add.s64 	%rd74, %rd4, %rd73;
	ld.global.f64 	%fd66, [%rd74];
	add.s64 	%rd75, %rd3, %rd73;
	ld.global.u64 	%rd76, [%rd75];
	cvta.to.global.u64 	%rd77, %rd76;
	mul.wide.u32 	%rd78, %r2, 8;
	add.s64 	%rd79, %rd77, %rd78;
	ld.global.f64 	%fd67, [%rd79];
	fma.rn.f64 	%fd68, %fd66, %fd67, %fd111;
	ld.global.f64 	%fd69, [%rd74+8];
	ld.global.u64 	%rd80, [%rd75+8];
	cvta.to.global.u64 	%rd81, %rd80;
	add.s64 	%rd82, %rd81, %rd78;
	ld.global.f64 	%fd70, [%rd82];
	fma.rn.f64 	%fd71, %fd69, %fd70, %fd68;
	ld.global.f64 	%fd72, [%rd74+16];
	ld.global.u64 	%rd83, [%rd75+16];
	cvta.to.global.u64 	%rd84, %rd83;
	add.s64 	%rd85, %rd84, %rd78;
	ld.global.f64 	%fd73, [%rd85];
	fma.rn.f64 	%fd74, %fd72, %fd73, %fd71;
	ld.global.f64 	%fd75, [%rd74+24];
	ld.global.u64 	%rd86, [%rd75+24];
	cvta.to.global.u64 	%rd87, %rd86;
	add.s64 	%rd88, %rd87, %rd78;
	ld.global.f64 	%fd76, [%rd88];
	fma.rn.f64 	%fd77, %fd75, %fd76, %fd74;
	ld.global.f64 	%fd78, [%rd74+32];
	ld.global.u64 	%rd89, [%rd75+32];
	cvta.to.global.u64 	%rd90, %rd89;
	add.s64 	%rd91, %rd90, %rd78;
	ld.global.f64 	%fd79, [%rd91];
	fma.rn.f64 	%fd80, %fd78, %fd79, %fd77;
	ld.global.f64 	%fd81, [%rd74+40];
	ld.global.u64 	%rd92, [%rd75+40];
	cvta.to.global.u64 	%rd93, %rd92;
	add.s64 	%rd94, %rd93, %rd78;
	ld.global.f64 	%fd82, [%rd94];
	fma.rn.f64 	%fd83, %fd81, %fd82, %fd80;
	ld.global.f64 	%fd84, [%rd74+48];
	ld.global.u64 	%rd95, [%rd75+48];
	cvta.to.global.u64 	%rd96, %rd95;
	add.s64 	%rd97, %rd96, %rd78;
	ld.global.f64 	%fd85, [%rd97];
	fma.rn.f64 	%fd86, %fd84, %fd85, %fd83;
	ld.global.f64 	%fd87, [%rd74+56];
	ld.global.u64 	%rd98, [%rd75+56];
	cvta.to.global.u64 	%rd99, %rd98;
	add.s64 	%rd100, %rd99, %rd78;
	ld.global.f64 	%fd88, [%rd100];
	fma.rn.f64 	%fd111, %fd87, %fd88, %fd86;
	add.s32 	%r29, %r29, 8;
$L__BB1_8:
	setp.eq.s32 	%p7, %r10, 0;
	@%p7 bra 	$L__BB1_14;
	and.b32  	%r13, %r1, 3;
	setp.lt.u32 	%p8, %r10, 4;
	@%p8 bra 	$L__BB1_11;
	mul.wide.u32 	%rd101, %r29, 8;
	add.s64 	%rd102, %rd4, %rd101;
	ld.global.f64 	%fd90, [%rd102];
	add.s64 	%rd103, %rd3, %rd101;
	ld.global.u64 	%rd104, [%rd103];
	cvta.to.global.u64 	%rd105, %rd104;
	mul.wide.u32 	%rd106, %r2, 8;
	add.s64 	%rd107, %rd105, %rd106;
	ld.global.f64 	%fd91, [%rd107];
	fma.rn.f64 	%fd92, %fd90, %fd91, %fd111;
	ld.global.f64 	%fd93, [%rd102+8];
	ld.global.u64 	%rd108, [%rd103+8];
	cvta.to.global.u64 	%rd109, %rd108;
	add.s64 	%rd110, %rd109, %rd106;
	ld.global.f64 	%fd94, [%rd110];
	fma.rn.f64 	%fd95, %fd93, %fd94, %fd92;
	ld.global.f64 	%fd96, [%rd102+16];
	ld.global.u64 	%rd111, [%rd103+16];
	cvta.to.global.u64 	%rd112, %rd111;
	add.s64 	%rd113, %rd112, %rd106;
	ld.global.f64 	%fd97, [%rd113];
	fma.rn.f64 	%fd98, %fd96, %fd97, %fd95;
	ld.global.f64 	%fd99, [%rd102+24];
	ld.global.u64 	%rd114, [%rd103+24];
	cvta.to.global.u64 	%rd115, %rd114;
	add.s64 	%rd116, %rd115, %rd106;
	ld.global.f64 	%fd100, [%rd116];
	fma.rn.f64 	%fd111, %fd99, %fd100, %fd98;
	add.s32 	%r29, %r29, 4;
$L__BB1_11:
	setp.eq.s32 	%p9, %r13, 0;
	@%p9 bra 	$L__BB1_14;
	mul.wide.u32 	%rd117, %r29, 8;
	add.s64 	%rd134, %rd3, %rd117;
	add.s64 	%rd133, %rd4, %rd117;
	neg.s32 	%r31, %r13;
	mul.wide.u32 	%rd120, %r2, 8;
$L__BB1_13:
	.pragma "nounroll";
	ld.global.f64 	%fd101, [%rd133];
	ld.global.u64 	%rd118, [%rd134];
	cvta.to.global.u64 	%rd119, %rd118;
	add.s64 	%rd121, %rd119, %rd120;
	ld.global.f64 	%fd102, [%rd121];
	fma.rn.f64 	%fd111, %fd101, %fd102, %fd111;
	add.s64 	%rd134, %rd134, 8;
	add.s64 	%rd133, %rd133, 8;
	add.s32 	%r31, %r31, 1;
	setp.ne.s32 	%p10, %r31, 0;
	@%p10 bra 	$L__BB1_13;
$L__BB1_14:
	ld.global.u64 	%rd122, [%rd1];
	cvta.to.global.u64 	%rd123, %rd122;
	mul.wide.u32 	%rd124, %r3, 8;
	add.s64 	%rd125, %rd123, %rd124;
	ld.global.u64 	%rd126, [%rd125];
	cvta.to.global.u64 	%rd127, %rd126;
	mul.wide.u32 	%rd128, %r2, 8;
	add.s64 	%rd129, %rd127, %rd128;
	st.global.f64 	[%rd129], %fd111;
	mov.b32 	%r32, 0;
$L__BB1_15:
	cvta.to.global.u64 	%rd130, %rd17;
	st.global.u32 	[%rd130], %r32;
	ret;

}


// ===== COMPILED SASS (sm_100) =====

	.target	sm_100

	.elftype	@"ET_EXEC"


//--------------------- .note.nv.tkinfo           --------------------------
	.section	.note.nv.tkinfo,"",@"SHT_NOTE"
	.sectionflags	@"SHF_NOTE_NV_TKINFO"
	.tkinfo
        /*0018*/ 	.word	0x00000002
        /*0030*/ 	.string	""
        /*0030*/ 	.string	"ptxas"
        /*0030*/ 	.string	"Cuda compilation tools, release 13.0, V13.0.88"
        /*0030*/ 	.string	"Build cuda_13.0.r13.0/compiler.36424714_0"
        /*0030*/ 	.string	"-arch sm_100 -m 64 "



//--------------------- .note.nv.cuinfo           --------------------------
	.section	.note.nv.cuinfo,"",@"SHT_NOTE"
	.sectionflags	@"SHF_NOTE_NV_CUINFO"
        /*0018*/ 	.short	0x0002
        /*001a*/ 	.short	0x0064
        /*001c*/ 	.short	0x0082
	.zero		2


//--------------------- .nv.info                  --------------------------
	.section	.nv.info,"",@"SHT_CUDA_INFO"
	.align	4


	//----- nvinfo : EIATTR_REGCOUNT
	.align		4
        /*0000*/ 	.byte	0x04, 0x2f
        /*0002*/ 	.short	(.L_1 - .L_0)
	.align		4
.L_0:
        /*0004*/ 	.word	index@(_Z12compute_cell8matrix_tS_S_jj)
        /*0008*/ 	.word	0x00000020


	//----- nvinfo : EIATTR_FRAME_SIZE
	.align		4
.L_1:
        /*000c*/ 	.byte	0x04, 0x11
        /*000e*/ 	.short	(.L_3 - .L_2)
	.align		4
.L_2:
        /*0010*/ 	.word	index@(_Z12compute_cell8matrix_tS_S_jj)
        /*0014*/ 	.word	0x00000000


	//----- nvinfo : EIATTR_REGCOUNT
	.align		4
.L_3:
        /*0018*/ 	.byte	0x04, 0x2f
        /*001a*/ 	.short	(.L_5 - .L_4)
	.align		4
.L_4:
        /*001c*/ 	.word	index@(_Z12mult2_kernel8matrix_tS_RS_Ri)
        /*0020*/ 	.word	0x00000020


	//----- nvinfo : EIATTR_FRAME_SIZE
	.align		4
.L_5:
        /*0024*/ 	.byte	0x04, 0x11
        /*0026*/ 	.short	(.L_7 - .L_6)
	.align		4
.L_6:
        /*0028*/ 	.word	index@(_Z12mult2_kernel8matrix_tS_RS_Ri)
        /*002c*/ 	.word	0x00000000


	//----- nvinfo : EIATTR_MIN_STACK_SIZE
	.align		4
.L_7:
        /*0030*/ 	.byte	0x04, 0x12
        /*0032*/ 	.short	(.L_9 - .L_8)
	.align		4
.L_8:
        /*0034*/ 	.word	index@(_Z12mult2_kernel8matrix_tS_RS_Ri)
        /*0038*/ 	.word	0x00000000


	//----- nvinfo : EIATTR_MIN_STACK_SIZE
	.align		4
.L_9:
        /*003c*/ 	.byte	0x04, 0x12
        /*003e*/ 	.short	(.L_11 - .L_10)
	.align		4
.L_10:
        /*0040*/ 	.word	index@(_Z12compute_cell8matrix_tS_S_jj)
        /*0044*/ 	.word	0x00000000
.L_11:


//--------------------- .nv.compat                --------------------------
	.section	.nv.compat,"",@"SHT_CUDA_COMPAT_INFO"
	.align	4
        /*0000*/ 	.byte	0x02, 0x09, 0x00, 0x00, 0x02, 0x02, 0x01, 0x00, 0x02, 0x05, 0x05, 0x00, 0x03, 0x07, 0x01, 0x01
        /*0010*/ 	.byte	0x02, 0x03, 0x00, 0x00, 0x02, 0x06, 0x01, 0x00, 0x04, 0x0b, 0x08, 0x00, 0x01, 0x00, 0x00, 0x00
        /*0020*/ 	.byte	0x00, 0x00, 0x00, 0x00


//--------------------- .nv.info._Z12mult2_kernel8matrix_tS_RS_Ri --------------------------
	.section	.nv.info._Z12mult2_kernel8matrix_tS_RS_Ri,"",@"SHT_CUDA_INFO"
	.sectionflags	@""
	.align	4


	//----- nvinfo : EIATTR_CUDA_API_VERSION
	.align		4
        /*0000*/ 	.byte	0x04, 0x37
        /*0002*/ 	.short	(.L_13 - .L_12)
.L_12:
        /*0004*/ 	.word	0x00000082


	//----- nvinfo : EIATTR_KPARAM_INFO
	.align		4
.L_13:
        /*0008*/ 	.byte	0x04, 0x17
        /*000a*/ 	.short	(.L_15 - .L_14)
.L_14:
        /*000c*/ 	.word	0x00000000
        /*0010*/ 	.short	0x0003
        /*0012*/ 	.short	0x0028
        /*0014*/ 	.byte	0x00, 0xf5, 0x21, 0x00


	//----- nvinfo : EIATTR_KPARAM_INFO
	.align		4
.L_15:
        /*0018*/ 	.byte	0x04, 0x17
        /*001a*/ 	.short	(.L_17 - .L_16)
.L_16:
        /*001c*/ 	.word	0x00000000
        /*0020*/ 	.short	0x0002
        /*0022*/ 	.short	0x0020
        /*0024*/ 	.byte	0x00, 0xf5, 0x21, 0x00


	//----- nvinfo : EIATTR_KPARAM_INFO
	.align		4
.L_17:
        /*0028*/ 	.byte	0x04, 0x17
        /*002a*/ 	.short	(.L_19 - .L_18)
.L_18:
        /*002c*/ 	.word	0x00000000
        /*0030*/ 	.short	0x0001
        /*0032*/ 	.short	0x0010
        /*0034*/ 	.byte	0x00, 0xf0, 0x41, 0x00


	//----- nvinfo : EIATTR_KPARAM_INFO
	.align		4
.L_19:
        /*0038*/ 	.byte	0x04, 0x17
        /*003a*/ 	.short	(.L_21 - .L_20)
.L_20:
        /*003c*/ 	.word	0x00000000
        /*0040*/ 	.short	0x0000
        /*0042*/ 	.short	0x0000
        /*0044*/ 	.byte	0x00, 0xf0, 0x41, 0x00


	//----- nvinfo : EIATTR_SPARSE_MMA_MASK
	.align		4
.L_21:
        /*0048*/ 	.byte	0x03, 0x50
        /*004a*/ 	.short	0x0000


	//----- nvinfo : EIATTR_MAXREG_COUNT
	.align		4
        /*004c*/ 	.byte	0x03, 0x1b
        /*004e*/ 	.short	0x00ff


	//----- nvinfo : EIATTR_MERCURY_ISA_VERSION
	.align		4
        /*0050*/ 	.byte	0x03, 0x5f
        /*0052*/ 	.short	0x0101


	//----- nvinfo : EIATTR_VRC_CTA_INIT_COUNT
	.align		4
        /*0054*/ 	.byte	0x02, 0x4a
	.zero		1
	.zero		1


	//----- nvinfo : EIATTR_EXIT_INSTR_OFFSETS
	.align		4
        /*0058*/ 	.byte	0x04, 0x1c
        /*005a*/ 	.short	(.L_23 - .L_22)


	//   ....[0]....
.L_22:
        /*005c*/ 	.word	0x00000fb0


	//----- nvinfo : EIATTR_CBANK_PARAM_SIZE
	.align		4
.L_23:
        /*0060*/ 	.byte	0x03, 0x19
        /*0062*/ 	.short	0x0030


	//----- nvinfo : EIATTR_PARAM_CBANK
	.align		4
        /*0064*/ 	.byte	0x04, 0x0a
        /*0066*/ 	.short	(.L_25 - .L_24)
	.align		4
.L_24:
        /*0068*/ 	.word	index@(.nv.constant0._Z12mult2_kernel8matrix_tS_RS_Ri)
        /*006c*/ 	.short	0x0380
        /*006e*/ 	.short	0x0030


	//----- nvinfo : EIATTR_SW_WAR
	.align		4
.L_25:
        /*0070*/ 	.byte	0x04, 0x36
        /*0072*/ 	.short	(.L_27 - .L_26)
.L_26:
        /*0074*/ 	.word	0x00000008
.L_27:


//--------------------- .nv.info._Z12compute_cell8matrix_tS_S_jj --------------------------
	.section	.nv.info._Z12compute_cell8matrix_tS_S_jj,"",@"SHT_CUDA_INFO"
	.sectionflags	@""
	.align	4


	//----- nvinfo : EIATTR_CUDA_API_VERSION
	.align		4
        /*0000*/ 	.byte	0x04, 0x37
        /*0002*/ 	.short	(.L_29 - .L_28)
.L_28:
        /*0004*/ 	.word	0x00000082


	//----- nvinfo : EIATTR_KPARAM_INFO
	.align		4
.L_29:
        /*0008*/ 	.byte	0x04, 0x17
        /*000a*/ 	.short	(.L_31 - .L_30)
.L_30:
        /*000c*/ 	.word	0x00000000
        /*0010*/ 	.short	0x0004
        /*0012*/ 	.short	0x0034
        /*0014*/ 	.byte	0x00, 0xf0, 0x11, 0x00


	//----- nvinfo : EIATTR_KPARAM_INFO
	.align		4
.L_31:
        /*0018*/ 	.byte	0x04, 0x17
        /*001a*/ 	.short	(.L_33 - .L_32)
.L_32:
        /*001c*/ 	.word	0x00000000
        /*0020*/ 	.short	0x0003
        /*0022*/ 	.short	0x0030
        /*0024*/ 	.byte	0x00, 0xf0, 0x11, 0x00


	//----- nvinfo : EIATTR_KPARAM_INFO
	.align		4
.L_33:
        /*0028*/ 	.byte	0x04, 0x17
        /*002a*/ 	.short	(.L_35 - .L_34)
.L_34:
        /*002c*/ 	.word	0x00000000
        /*0030*/ 	.short	0x0002
        /*0032*/ 	.short	0x0020
        /*0034*/ 	.byte	0x00, 0xf0, 0x41, 0x00


	//----- nvinfo : EIATTR_KPARAM_INFO
	.align		4
.L_35:
        /*0038*/ 	.byte	0x04, 0x17
        /*003a*/ 	.short	(.L_37 - .L_36)
.L_36:
        /*003c*/ 	.word	0x00000000
        /*0040*/ 	.short	0x0001
        /*0042*/ 	.short	0x0010
        /*0044*/ 	.byte	0x00, 0xf0, 0x41, 0x00


	//----- nvinfo : EIATTR_KPARAM_INFO
	.align		4
.L_37:
        /*0048*/ 	.byte	0x04, 0x17
        /*004a*/ 	.short	(.L_39 - .L_38)
.L_38:
        /*004c*/ 	.word	0x00000000
        /*0050*/ 	.short	0x0000
        /*0052*/ 	.short	0x0000
        /*0054*/ 	.byte	0x00, 0xf0, 0x41, 0x00


	//----- nvinfo : EIATTR_SPARSE_MMA_MASK
	.align		4
.L_39:
        /*0058*/ 	.byte	0x03, 0x50
        /*005a*/ 	.short	0x0000


	//----- nvinfo : EIATTR_MAXREG_COUNT
	.align		4
        /*005c*/ 	.byte	0x03, 0x1b
        /*005e*/ 	.short	0x00ff


	//----- nvinfo : EIATTR_MERCURY_ISA_VERSION
	.align		4
        /*0060*/ 	.byte	0x03, 0x5f
        /*0062*/ 	.short	0x0101


	//----- nvinfo : EIATTR_VRC_CTA_INIT_COUNT
	.align		4
        /*0064*/ 	.byte	0x02, 0x4a
	.zero		1
	.zero		1


	//----- nvinfo : EIATTR_EXIT_INSTR_OFFSETS
	.align		4
        /*0068*/ 	.byte	0x04, 0x1c
        /*006a*/ 	.short	(.L_41 - .L_40)


	//   ....[0]....
.L_40:
        /*006c*/ 	.word	0x00000e30


	//----- nvinfo : EIATTR_CBANK_PARAM_SIZE
	.align		4
.L_41:
        /*0070*/ 	.byte	0x03, 0x19
        /*0072*/ 	.short	0x0038


	//----- nvinfo : EIATTR_PARAM_CBANK
	.align		4
        /*0074*/ 	.byte	0x04, 0x0a
        /*0076*/ 	.short	(.L_43 - .L_42)
	.align		4
.L_42:
        /*0078*/ 	.word	index@(.nv.constant0._Z12compute_cell8matrix_tS_S_jj)
        /*007c*/ 	.short	0x0380
        /*007e*/ 	.short	0x0038


	//----- nvinfo : EIATTR_SW_WAR
	.align		4
.L_43:
        /*0080*/ 	.byte	0x04, 0x36
        /*0082*/ 	.short	(.L_45 - .L_44)
.L_44:
        /*0084*/ 	.word	0x00000008
.L_45:


//--------------------- .nv.callgraph             --------------------------
	.section	.nv.callgraph,"",@"SHT_CUDA_CALLGRAPH"
	.align	4
	.sectionentsize	8
	.align		4
        /*0000*/ 	.word	0x00000000
	.align		4
        /*0004*/ 	.word	0xffffffff
	.align		4
        /*0008*/ 	.word	0x00000000
	.align		4
        /*000c*/ 	.word	0xfffffffe
	.align		4
        /*0010*/ 	.word	0x00000000
	.align		4
        /*0014*/ 	.word	0xfffffffd
	.align		4
        /*0018*/ 	.word	0x00000000
	.align		4
        /*001c*/ 	.word	0xfffffffc


//--------------------- .text._Z12mult2_kernel8matrix_tS_RS_Ri --------------------------
	.section	.text._Z12mult2_kernel8matrix_tS_RS_Ri,"ax",@progbits
	.align	128
        .global         _Z12mult2_kernel8matrix_tS_RS_Ri
        .type           _Z12mult2_kernel8matrix_tS_RS_Ri,@function
        .size           _Z12mult2_kernel8matrix_tS_RS_Ri,(.L_x_15 - _Z12mult2_kernel8matrix_tS_RS_Ri)
        .other          _Z12mult2_kernel8matrix_tS_RS_Ri,@"STO_CUDA_ENTRY STV_DEFAULT"
_Z12mult2_kernel8matrix_tS_RS_Ri:
.text._Z12mult2_kernel8matrix_tS_RS_Ri:
[----:B------:R-:W-:Y:S01]  /*0000*/  LDC R1, c[0x0][0x37c] ;  /* 0x0000df00ff017b82 */ /* 0x000fe20000000800 */
[----:B------:R-:W0:Y:S01]  /*0010*/  LDCU UR6, c[0x0][0x38c] ;  /* 0x00007180ff0677ac */ /* 0x000e220008000800 */
[----:B------:R-:W-:Y:S01]  /*0020*/  MOV R9, 0xffffffff ;  /* 0xffffffff00097802 */ /* 0x000fe20000000f00 */
[----:B------:R-:W0:Y:S01]  /*0030*/  LDCU UR4, c[0x0][0x398] ;  /* 0x00007300ff0477ac */ /* 0x000e220008000800 */
[----:B------:R-:W1:Y:S01]  /*0040*/  LDCU.64 UR10, c[0x0][0x358] ;  /* 0x00006b00ff0a77ac */ /* 0x000e620008000a00 */
[----:B0-----:R-:W-:-:S09]  /*0050*/  UISETP.NE.AND UP0, UPT, UR6, UR4, UPT ;  /* 0x000000040600728c */ /* 0x001fd2000bf05270 */
[----:B-1----:R-:W-:Y:S05]  /*0060*/  BRA.U UP0, `(.L_x_0) ;  /* 0x0000000d00c87547 */ /* 0x002fea000b800000 */
[----:B------:R-:W0:Y:S02]  /*0070*/  LDC.64 R2, c[0x0][0x3a0] ;  /* 0x0000e800ff027b82 */ /* 0x000e240000000a00 */
[----:B0-----:R-:W2:Y:S01]  /*0080*/  LDG.E R21, desc[UR10][R2.64+0xc] ;  /* 0x00000c0a02157981 */ /* 0x001ea2000c1e1900 */
[----:B------:R-:W-:Y:S01]  /*0090*/  UISETP.NE.AND UP0, UPT, UR6, URZ, UPT ;  /* 0x000000ff0600728c */ /* 0x000fe2000bf05270 */
[----:B------:R-:W-:Y:S01]  /*00a0*/  CS2R R24, SRZ ;  /* 0x0000000000187805 */ /* 0x000fe2000001ff00 */
[----:B------:R-:W0:Y:S01]  /*00b0*/  S2R R8, SR_TID.X ;  /* 0x0000000000087919 */ /* 0x000e220000002100 */
[----:B--2---:R-:W1:Y:S01]  /*00c0*/  I2F.U32.RP R6, R21 ;  /* 0x0000001500067306 */ /* 0x004e620000209000 */
[----:B------:R-:W-:Y:S02]  /*00d0*/  IADD3 R7, PT, PT, RZ, -R21, RZ ;  /* 0x80000015ff077210 */ /* 0x000fe40007ffe0ff */
[----:B------:R-:W-:-:S05]  /*00e0*/  ISETP.NE.U32.AND P2, PT, R21, RZ, PT ;  /* 0x000000ff1500720c */ /* 0x000fca0003f45070 */
[----:B-1----:R-:W1:Y:S02]  /*00f0*/  MUFU.RCP R6, R6 ;  /* 0x0000000600067308 */ /* 0x002e640000001000 */
[----:B-1----:R-:W-:-:S06]  /*0100*/  IADD3 R4, PT, PT, R6, 0xffffffe, RZ ;  /* 0x0ffffffe06047810 */ /* 0x002fcc0007ffe0ff */
[----:B------:R1:W2:Y:S02]  /*0110*/  F2I.FTZ.U32.TRUNC.NTZ R5, R4 ;  /* 0x0000000400057305 */ /* 0x0002a4000021f000 */
[----:B-1----:R-:W-:Y:S02]  /*0120*/  HFMA2 R4, -RZ, RZ, 0, 0 ;  /* 0x00000000ff047431 */ /* 0x002fe400000001ff */
[----:B--2---:R-:W-:-:S04]  /*0130*/  IMAD R7, R7, R5, RZ ;  /* 0x0000000507077224 */ /* 0x004fc800078e02ff */
[----:B------:R-:W-:-:S06]  /*0140*/  IMAD.HI.U32 R0, R5, R7, R4 ;  /* 0x0000000705007227 */ /* 0x000fcc00078e0004 */
[----:B0-----:R-:W-:-:S05]  /*0150*/  IMAD.HI.U32 R0, R0, R8, RZ ;  /* 0x0000000800007227 */ /* 0x001fca00078e00ff */
[----:B------:R-:W-:-:S05]  /*0160*/  IADD3 R5, PT, PT, -R0, RZ, RZ ;  /* 0x000000ff00057210 */ /* 0x000fca0007ffe1ff */
[----:B------:R-:W-:-:S05]  /*0170*/  IMAD R6, R21, R5, R8 ;  /* 0x0000000515067224 */ /* 0x000fca00078e0208 */
[----:B------:R-:W-:-:S13]  /*0180*/  ISETP.GE.U32.AND P0, PT, R6, R21, PT ;  /* 0x000000150600720c */ /* 0x000fda0003f06070 */
[----:B------:R-:W-:Y:S02]  /*0190*/  @P0 IADD3 R6, PT, PT, -R21, R6, RZ ;  /* 0x0000000615060210 */ /* 0x000fe40007ffe1ff */
[----:B------:R-:W-:Y:S02]  /*01a0*/  @P0 IADD3 R0, PT, PT, R0, 0x1, RZ ;  /* 0x0000000100000810 */ /* 0x000fe40007ffe0ff */
[----:B------:R-:W-:-:S13]  /*01b0*/  ISETP.GE.U32.AND P1, PT, R6, R21, PT ;  /* 0x000000150600720c */ /* 0x000fda0003f26070 */
[----:B------:R-:W-:Y:S02]  /*01c0*/  @P1 IADD3 R0, PT, PT, R0, 0x1, RZ ;  /* 0x0000000100001810 */ /* 0x000fe40007ffe0ff */
[----:B------:R-:W-:-:S04]  /*01d0*/  @!P2 LOP3.LUT R0, RZ, R21, RZ, 0x33, !PT ;  /* 0x00000015ff00a212 */ /* 0x000fc800078e33ff */
[----:B------:R-:W-:-:S05]  /*01e0*/  IADD3 R4, PT, PT, -R0, RZ, RZ ;  /* 0x000000ff00047210 */ /* 0x000fca0007ffe1ff */
[----:B------:R-:W-:Y:S01]  /*01f0*/  IMAD R21, R21, R4, R8 ;  /* 0x0000000415157224 */ /* 0x000fe200078e0208 */
[----:B------:R-:W-:Y:S06]  /*0200*/  BRA.U !UP0, `(.L_x_1) ;  /* 0x0000000d08487547 */ /* 0x000fec000b800000 */
[----:B------:R-:W0:Y:S02]  /*0210*/  LDC.64 R6, c[0x0][0x380] ;  /* 0x0000e000ff067b82 */ /* 0x000e240000000a00 */
[----:B0-----:R-:W-:-:S06]  /*0220*/  IMAD.WIDE.U32 R6, R0, 0x8, R6 ;  /* 0x0000000800067825 */ /* 0x001fcc00078e0006 */
[----:B------:R-:W5:Y:S01]  /*0230*/  LDG.E.64 R6, desc[UR10][R6.64] ;  /* 0x0000000a06067981 */ /* 0x000f62000c1e1b00 */
[----:B------:R-:W-:Y:S01]  /*0240*/  UISETP.GE.U32.AND UP1, UPT, UR6, 0x10, UPT ;  /* 0x000000100600788c */ /* 0x000fe2000bf26070 */
[----:B------:R-:W-:Y:S01]  /*0250*/  MOV R23, RZ ;  /* 0x000000ff00177202 */ /* 0x000fe20000000f00 */
[----:B------:R-:W-:Y:S01]  /*0260*/  ULOP3.LUT UR7, UR6, 0xf, URZ, 0xc0, !UPT ;  /* 0x0000000f06077892 */ /* 0x000fe2000f8ec0ff */
[----:B------:R-:W-:-:S03]  /*0270*/  CS2R R24, SRZ ;  /* 0x0000000000187805 */ /* 0x000fc6000001ff00 */
[----:B------:R-:W-:-:S03]  /*0280*/  UISETP.NE.AND UP0, UPT, UR7, URZ, UPT ;  /* 0x000000ff0700728c */ /* 0x000fc6000bf05270 */
[----:B------:R-:W-:Y:S08]  /*0290*/  BRA.U !UP1, `(.L_x_2) ;  /* 0x0000000509907547 */ /* 0x000ff0000b800000 */
[----:B------:R-:W0:Y:S01]  /*02a0*/  LDCU.64 UR4, c[0x0][0x390] ;  /* 0x00007200ff0477ac */ /* 0x000e220008000a00 */
[----:B-----5:R-:W-:Y:S02]  /*02b0*/  IADD3 R14, P0, PT, R6, 0x40, RZ ;  /* 0x00000040060e7810 */ /* 0x020fe40007f1e0ff */
[----:B------:R-:W-:Y:S01]  /*02c0*/  CS2R R24, SRZ ;  /* 0x0000000000187805 */ /* 0x000fe2000001ff00 */
[----:B------:R-:W-:Y:S01]  /*02d0*/  ULOP3.LUT UR8, UR6, 0xfffffff0, URZ, 0xc0, !UPT ;  /* 0xfffffff006087892 */ /* 0x000fe2000f8ec0ff */
[----:B------:R-:W-:-:S03]  /*02e0*/  IADD3.X R15, PT, PT, RZ, R7, RZ, P0, !PT ;  /* 0x00000007ff0f7210 */ /* 0x000fc600007fe4ff */
[----:B------:R-:W-:Y:S02]  /*02f0*/  UIADD3 UR9, UPT, UPT, -UR8, URZ, URZ ;  /* 0x000000ff08097290 */ /* 0x000fe4000fffe1ff */
[----:B------:R-:W-:Y:S01]  /*0300*/  MOV R23, UR8 ;  /* 0x0000000800177c02 */ /* 0x000fe20008000f00 */
[----:B0-----:R-:W-:-:S04]  /*0310*/  UIADD3 UR4, UP1, UPT, UR4, 0x40, URZ ;  /* 0x0000004004047890 */ /* 0x001fc8000ff3e0ff */
[----:B------:R-:W-:Y:S02]  /*0320*/  UIADD3.X UR5, UPT, UPT, URZ, UR5, URZ, UP1, !UPT ;  /* 0x00000005ff057290 */ /* 0x000fe40008ffe4ff */
[----:B------:R-:W-:-:S04]  /*0330*/  MOV R8, UR4 ;  /* 0x0000000400087c02 */ /* 0x000fc80008000f00 */
[----:B------:R-:W-:-:S07]  /*0340*/  MOV R9, UR5 ;  /* 0x0000000500097c02 */ /* 0x000fce0008000f00 */
.L_x_3:
[----:B------:R-:W2:Y:S04]  /*0350*/  LDG.E.64 R4, desc[UR10][R8.64+-0x40] ;  /* 0xffffc00a08047981 */ /* 0x000ea8000c1e1b00 */
[----:B------:R-:W3:Y:S04]  /*0360*/  LDG.E.64 R10, desc[UR10][R8.64+-0x38] ;  /* 0xffffc80a080a7981 */ /* 0x000ee8000c1e1b00 */
[----:B------:R-:W4:Y:S04]  /*0370*/  LDG.E.64 R12, desc[UR10][R8.64+-0x30] ;  /* 0xffffd00a080c7981 */ /* 0x000f28000c1e1b00 */
[----:B------:R-:W5:Y:S01]  /*0380*/  LDG.E.64 R18, desc[UR10][R8.64+-0x28] ;  /* 0xffffd80a08127981 */ /* 0x000f62000c1e1b00 */
[----:B--2---:R-:W-:Y:S01]  /*0390*/  IMAD.WIDE.U32 R28, R21, 0x8, R4 ;  /* 0x00000008151c7825 */ /* 0x004fe200078e0004 */
[----:B------:R-:W-:-:S02]  /*03a0*/  MOV R4, R14 ;  /* 0x0000000e00047202 */ /* 0x000fc40000000f00 */
[----:B------:R-:W-:Y:S02]  /*03b0*/  MOV R5, R15 ;  /* 0x0000000f00057202 */ /* 0x000fe40000000f00 */
[----:B------:R-:W2:Y:S04]  /*03c0*/  LDG.E.64 R26, desc[UR10][R28.64] ;  /* 0x0000000a1c1a7981 */ /* 0x000ea8000c1e1b00 */
[----:B------:R-:W2:Y:S01]  /*03d0*/  LDG.E.64 R14, desc[UR10][R4.64+-0x40] ;  /* 0xffffc00a040e7981 */ /* 0x000ea2000c1e1b00 */
[----:B---3--:R-:W-:-:S05]  /*03e0*/  IMAD.WIDE.U32 R10, R21, 0x8, R10 ;  /* 0x00000008150a7825 */ /* 0x008fca00078e000a */
[----:B------:R-:W3:Y:S01]  /*03f0*/  LDG.E.64 R16, desc[UR10][R10.64] ;  /* 0x0000000a0a107981 */ /* 0x000ee2000c1e1b00 */
[----:B----4-:R-:W-:-:S03]  /*0400*/  IMAD.WIDE.U32 R12, R21, 0x8, R12 ;  /* 0x00000008150c7825 */ /* 0x010fc600078e000c */
[----:B------:R-:W4:Y:S04]  /*0410*/  LDG.E.64 R28, desc[UR10][R8.64+-0x18] ;  /* 0xffffe80a081c7981 */ /* 0x000f28000c1e1b00 */
[----:B------:R-:W4:Y:S04]  /*0420*/  LDG.E.64 R12, desc[UR10][R12.64] ;  /* 0x0000000a0c0c7981 */ /* 0x000f28000c1e1b00 */
[----:B------:R-:W3:Y:S01]  /*0430*/  LDG.E.64 R10, desc[UR10][R4.64+-0x38] ;  /* 0xffffc80a040a7981 */ /* 0x000ee2000c1e1b00 */
[----:B-----5:R-:W-:-:S06]  /*0440*/  IMAD.WIDE.U32 R18, R21, 0x8, R18 ;  /* 0x0000000815127825 */ /* 0x020fcc00078e0012 */
[----:B------:R-:W5:Y:S01]  /*0450*/  LDG.E.64 R18, desc[UR10][R18.64] ;  /* 0x0000000a12127981 */ /* 0x000f62000c1e1b00 */
[----:B--2---:R-:W-:-:S03]  /*0460*/  DFMA R24, R14, R26, R24 ;  /* 0x0000001a0e18722b */ /* 0x004fc60000000018 */
[----:B------:R-:W2:Y:S04]  /*0470*/  LDG.E.64 R26, desc[UR10][R8.64+-0x20] ;  /* 0xffffe00a081a7981 */ /* 0x000ea8000c1e1b00 */
[----:B------:R-:W5:Y:S01]  /*0480*/  LDG.E.64 R14, desc[UR10][R4.64+-0x30] ;  /* 0xffffd00a040e7981 */ /* 0x000f62000c1e1b00 */
[----:B---3--:R-:W-:-:S03]  /*0490*/  DFMA R16, R10, R16, R24 ;  /* 0x000000100a10722b */ /* 0x008fc60000000018 */
[----:B------:R-:W3:Y:S01]  /*04a0*/  LDG.E.64 R10, desc[UR10][R4.64+-0x28] ;  /* 0xffffd80a040a7981 */ /* 0x000ee2000c1e1b00 */
[----:B----4-:R-:W-:-:S03]  /*04b0*/  IMAD.WIDE.U32 R28, R21, 0x8, R28 ;  /* 0x00000008151c7825 */ /* 0x010fc600078e001c */
[----:B------:R-:W4:Y:S01]  /*04c0*/  LDG.E.64 R24, desc[UR10][R8.64+-0x8] ;  /* 0xfffff80a08187981 */ /* 0x000f22000c1e1b00 */
[----:B--2---:R-:W-:Y:S01]  /*04d0*/  IMAD.WIDE.U32 R26, R21, 0x8, R26 ;  /* 0x00000008151a7825 */ /* 0x004fe200078e001a */
[----:B-----5:R-:W-:Y:S02]  /*04e0*/  DFMA R12, R14, R12, R16 ;  /* 0x0000000c0e0c722b */ /* 0x020fe40000000010 */
[----:B------:R-:W2:Y:S04]  /*04f0*/  LDG.E.64 R16, desc[UR10][R8.64+-0x10] ;  /* 0xfffff00a08107981 */ /* 0x000ea8000c1e1b00 */
[----:B------:R-:W5:Y:S04]  /*0500*/  LDG.E.64 R26, desc[UR10][R26.64] ;  /* 0x0000000a1a1a7981 */ /* 0x000f68000c1e1b00 */
[----:B------:R-:W5:Y:S01]  /*0510*/  LDG.E.64 R14, desc[UR10][R4.64+-0x20] ;  /* 0xffffe00a040e7981 */ /* 0x000f62000c1e1b00 */
[----:B---3--:R-:W-:-:S03]  /*0520*/  DFMA R18, R10, R18, R12 ;  /* 0x000000120a12722b */ /* 0x008fc6000000000c */
[----:B------:R-:W3:Y:S04]  /*0530*/  LDG.E.64 R10, desc[UR10][R28.64] ;  /* 0x0000000a1c0a7981 */ /* 0x000ee8000c1e1b00 */
[----:B------:R-:W3:Y:S01]  /*0540*/  LDG.E.64 R12, desc[UR10][R4.64+-0x18] ;  /* 0xffffe80a040c7981 */ /* 0x000ee2000c1e1b00 */
[----:B----4-:R-:W-:-:S06]  /*0550*/  IMAD.WIDE.U32 R24, R21, 0x8, R24 ;  /* 0x0000000815187825 */ /* 0x010fcc00078e0018 */
[----:B------:R-:W4:Y:S01]  /*0560*/  LDG.E.64 R24, desc[UR10][R24.64] ;  /* 0x0000000a18187981 */ /* 0x000f22000c1e1b00 */
[----:B--2---:R-:W-:-:S06]  /*0570*/  IMAD.WIDE.U32 R16, R21, 0x8, R16 ;  /* 0x0000000815107825 */ /* 0x004fcc00078e0010 */
[----:B------:R-:W2:Y:S01]  /*0580*/  LDG.E.64 R16, desc[UR10][R16.64] ;  /* 0x0000000a10107981 */ /* 0x000ea2000c1e1b00 */
[----:B-----5:R-:W-:-:S03]  /*0590*/  DFMA R26, R14, R26, R18 ;  /* 0x0000001a0e1a722b */ /* 0x020fc60000000012 */
[----:B------:R-:W5:Y:S04]  /*05a0*/  LDG.E.64 R18, desc[UR10][R8.64] ;  /* 0x0000000a08127981 */ /* 0x000f68000c1e1b00 */
[----:B------:R-:W2:Y:S01]  /*05b0*/  LDG.E.64 R14, desc[UR10][R4.64+-0x10] ;  /* 0xfffff00a040e7981 */ /* 0x000ea2000c1e1b00 */
[----:B---3--:R-:W-:-:S03]  /*05c0*/  DFMA R10, R12, R10, R26 ;  /* 0x0000000a0c0a722b */ /* 0x008fc6000000001a */
[----:B------:R-:W3:Y:S04]  /*05d0*/  LDG.E.64 R12, desc[UR10][R8.64+0x8] ;  /* 0x0000080a080c7981 */ /* 0x000ee8000c1e1b00 */
[----:B------:R-:W4:Y:S01]  /*05e0*/  LDG.E.64 R26, desc[UR10][R4.64+-0x8] ;  /* 0xfffff80a041a7981 */ /* 0x000f22000c1e1b00 */
[C---:B-----5:R-:W-:Y:S01]  /*05f0*/  IMAD.WIDE.U32 R18, R21.reuse, 0x8, R18 ;  /* 0x0000000815127825 */ /* 0x060fe200078e0012 */
[----:B--2---:R-:W-:Y:S02]  /*0600*/  DFMA R14, R14, R16, R10 ;  /* 0x000000100e0e722b */ /* 0x004fe4000000000a */
[----:B------:R-:W2:Y:S04]  /*0610*/  LDG.E.64 R10, desc[UR10][R8.64+0x10] ;  /* 0x0000100a080a7981 */ /* 0x000ea8000c1e1b00 */
[----:B------:R-:W5:Y:S01]  /*0620*/  LDG.E.64 R18, desc[UR10][R18.64] ;  /* 0x0000000a12127981 */ /* 0x000f62000c1e1b00 */
[----:B---3--:R-:W-:-:S03]  /*0630*/  IMAD.WIDE.U32 R12, R21, 0x8, R12 ;  /* 0x00000008150c7825 */ /* 0x008fc600078e000c */
[----:B------:R-:W5:Y:S01]  /*0640*/  LDG.E.64 R16, desc[UR10][R4.64] ;  /* 0x0000000a04107981 */ /* 0x000f62000c1e1b00 */
[----:B----4-:R-:W-:-:S03]  /*0650*/  DFMA R26, R26, R24, R14 ;  /* 0x000000181a1a722b */ /* 0x010fc6000000000e */
[----:B------:R-:W3:Y:S04]  /*0660*/  LDG.E.64 R14, desc[UR10][R8.64+0x18] ;  /* 0x0000180a080e7981 */ /* 0x000ee8000c1e1b00 */
[----:B------:R-:W4:Y:S04]  /*0670*/  LDG.E.64 R12, desc[UR10][R12.64] ;  /* 0x0000000a0c0c7981 */ /* 0x000f28000c1e1b00 */
[----:B------:R-:W4:Y:S01]  /*0680*/  LDG.E.64 R24, desc[UR10][R4.64+0x8] ;  /* 0x0000080a04187981 */ /* 0x000f22000c1e1b00 */
[----:B--2---:R-:W-:-:S06]  /*0690*/  IMAD.WIDE.U32 R10, R21, 0x8, R10 ;  /* 0x00000008150a7825 */ /* 0x004fcc00078e000a */
[----:B------:R-:W2:Y:S01]  /*06a0*/  LDG.E.64 R10, desc[UR10][R10.64] ;  /* 0x0000000a0a0a7981 */ /* 0x000ea2000c1e1b00 */
[----:B-----5:R-:W-:-:S03]  /*06b0*/  DFMA R16, R16, R18, R26 ;  /* 0x000000121010722b */ /* 0x020fc6000000001a */
[----:B------:R-:W2:Y:S04]  /*06c0*/  LDG.E.64 R26, desc[UR10][R4.64+0x10] ;  /* 0x0000100a041a7981 */ /* 0x000ea8000c1e1b00 */
[----:B------:R-:W5:Y:S01]  /*06d0*/  LDG.E.64 R18, desc[UR10][R8.64+0x20] ;  /* 0x0000200a08127981 */ /* 0x000f62000c1e1b00 */
[----:B---3--:R-:W-:Y:S01]  /*06e0*/  IMAD.WIDE.U32 R14, R21, 0x8, R14 ;  /* 0x00000008150e7825 */ /* 0x008fe200078e000e */
[----:B----4-:R-:W-:-:S05]  /*06f0*/  DFMA R24, R24, R12, R16 ;  /* 0x0000000c1818722b */ /* 0x010fca0000000010 */
[----:B------:R-:W3:Y:S04]  /*0700*/  LDG.E.64 R14, desc[UR10][R14.64] ;  /* 0x0000000a0e0e7981 */ /* 0x000ee8000c1e1b00 */
[----:B------:R-:W3:Y:S04]  /*0710*/  LDG.E.64 R16, desc[UR10][R4.64+0x18] ;  /* 0x0000180a04107981 */ /* 0x000ee8000c1e1b00 */
[----:B------:R-:W4:Y:S01]  /*0720*/  LDG.E.64 R12, desc[UR10][R8.64+0x28] ;  /* 0x0000280a080c7981 */ /* 0x000f22000c1e1b00 */
[----:B--2---:R-:W-:-:S03]  /*0730*/  DFMA R24, R26, R10, R24 ;  /* 0x0000000a1a18722b */ /* 0x004fc60000000018 */
[----:B------:R-:W2:Y:S01]  /*0740*/  LDG.E.64 R26, desc[UR10][R8.64+0x30] ;  /* 0x0000300a081a7981 */ /* 0x000ea2000c1e1b00 */
[----:B-----5:R-:W-:-:S03]  /*0750*/  IMAD.WIDE.U32 R18, R21, 0x8, R18 ;  /* 0x0000000815127825 */ /* 0x020fc600078e0012 */
[----:B------:R-:W5:Y:S04]  /*0760*/  LDG.E.64 R10, desc[UR10][R4.64+0x20] ;  /* 0x0000200a040a7981 */ /* 0x000f68000c1e1b00 */
[----:B------:R-:W5:Y:S01]  /*0770*/  LDG.E.64 R18, desc[UR10][R18.64] ;  /* 0x0000000a12127981 */ /* 0x000f62000c1e1b00 */
[----:B---3--:R-:W-:-:S03]  /*0780*/  DFMA R16, R16, R14, R24 ;  /* 0x0000000e1010722b */ /* 0x008fc60000000018 */
[----:B------:R-:W3:Y:S01]  /*0790*/  LDG.E.64 R24, desc[UR10][R8.64+0x38] ;  /* 0x0000380a08187981 */ /* 0x000ee2000c1e1b00 */
[----:B----4-:R-:W-:-:S03]  /*07a0*/  IMAD.WIDE.U32 R12, R21, 0x8, R12 ;  /* 0x00000008150c7825 */ /* 0x010fc600078e000c */
[----:B------:R-:W4:Y:S04]  /*07b0*/  LDG.E.64 R14, desc[UR10][R4.64+0x28] ;  /* 0x0000280a040e7981 */ /* 0x000f28000c1e1b00 */
[----:B------:R-:W4:Y:S01]  /*07c0*/  LDG.E.64 R12, desc[UR10][R12.64] ;  /* 0x0000000a0c0c7981 */ /* 0x000f22000c1e1b00 */
[----:B--2---:R-:W-:-:S06]  /*07d0*/  IMAD.WIDE.U32 R26, R21, 0x8, R26 ;  /* 0x00000008151a7825 */ /* 0x004fcc00078e001a */
[----:B------:R-:W2:Y:S01]  /*07e0*/  LDG.E.64 R26, desc[UR10][R26.64] ;  /* 0x0000000a1a1a7981 */ /* 0x000ea2000c1e1b00 */
[----:B-----5:R-:W-:-:S03]  /*07f0*/  DFMA R10, R10, R18, R16 ;  /* 0x000000120a0a722b */ /* 0x020fc60000000010 */
[----:B------:R-:W2:Y:S04]  /*0800*/  LDG.E.64 R16, desc[UR10][R4.64+0x30] ;  /* 0x0000300a04107981 */ /* 0x000ea8000c1e1b00 */
[----:B------:R-:W5:Y:S01]  /*0810*/  LDG.E.64 R18, desc[UR10][R4.64+0x38] ;  /* 0x0000380a04127981 */ /* 0x000f62000c1e1b00 */
[----:B---3--:R-:W-:-:S05]  /*0820*/  IMAD.WIDE.U32 R28, R21, 0x8, R24 ;  /* 0x00000008151c7825 */ /* 0x008fca00078e0018 */
[----:B------:R-:W5:Y:S01]  /*0830*/  LDG.E.64 R24, desc[UR10][R28.64] ;  /* 0x0000000a1c187981 */ /* 0x000f62000c1e1b00 */
[----:B----4-:R-:W-:Y:S01]  /*0840*/  DFMA R10, R14, R12, R10 ;  /* 0x0000000c0e0a722b */ /* 0x010fe2000000000a */
[----:B------:R-:W-:-:S04]  /*0850*/  UIADD3 UR9, UPT, UPT, UR9, 0x10, URZ ;  /* 0x0000001009097890 */ /* 0x000fc8000fffe0ff */
[----:B------:R-:W-:Y:S01]  /*0860*/  UISETP.NE.AND UP1, UPT, UR9, URZ, UPT ;  /* 0x000000ff0900728c */ /* 0x000fe2000bf25270 */
[----:B------:R-:W-:Y:S02]  /*0870*/  IADD3 R14, P0, PT, R4, 0x80, RZ ;  /* 0x00000080040e7810 */ /* 0x000fe40007f1e0ff */
[----:B------:R-:W-:Y:S02]  /*0880*/  IADD3 R8, P1, PT, R8, 0x80, RZ ;  /* 0x0000008008087810 */ /* 0x000fe40007f3e0ff */
[----:B------:R-:W-:Y:S02]  /*0890*/  IADD3.X R15, PT, PT, RZ, R5, RZ, P0, !PT ;  /* 0x00000005ff0f7210 */ /* 0x000fe400007fe4ff */
[----:B------:R-:W-:Y:S01]  /*08a0*/  IADD3.X R9, PT, PT, RZ, R9, RZ, P1, !PT ;  /* 0x00000009ff097210 */ /* 0x000fe20000ffe4ff */
[----:B--2---:R-:W-:-:S08]  /*08b0*/  DFMA R10, R16, R26, R10 ;  /* 0x0000001a100a722b */ /* 0x004fd0000000000a */
[----:B-----5:R-:W-:Y:S01]  /*08c0*/  DFMA R24, R18, R24, R10 ;  /* 0x000000181218722b */ /* 0x020fe2000000000a */
[----:B------:R-:W-:Y:S10]  /*08d0*/  BRA.U UP1, `(.L_x_3) ;  /* 0xfffffff9019c7547 */ /* 0x000ff4000b83ffff */
.L_x_2:
[----:B------:R-:W-:Y:S05]  /*08e0*/  BRA.U !UP0, `(.L_x_1) ;  /* 0x0000000508907547 */ /* 0x000fea000b800000 */
[----:B------:R-:W-:Y:S02]  /*08f0*/  UISETP.GE.U32.AND UP0, UPT, UR7, 0x8, UPT ;  /* 0x000000080700788c */ /* 0x000fe4000bf06070 */
[----:B------:R-:W-:-:S04]  /*0900*/  ULOP3.LUT UR5, UR6, 0x7, URZ, 0xc0, !UPT ;  /* 0x0000000706057892 */ /* 0x000fc8000f8ec0ff */
[----:B------:R-:W-:-:S03]  /*0910*/  UISETP.NE.AND UP1, UPT, UR5, URZ, UPT ;  /* 0x000000ff0500728c */ /* 0x000fc6000bf25270 */
[----:B------:R-:W-:Y:S08]  /*0920*/  BRA.U !UP0, `(.L_x_4) ;  /* 0x0000000108b07547 */ /* 0x000ff0000b800000 */
[----:B------:R-:W0:Y:S02]  /*0930*/  LDC.64 R16, c[0x0][0x390] ;  /* 0x0000e400ff107b82 */ /* 0x000e240000000a00 */
[----:B0-----:R-:W-:-:S05]  /*0940*/  IMAD.WIDE.U32 R16, R23, 0x8, R16 ;  /* 0x0000000817107825 */ /* 0x001fca00078e0010 */
[----:B------:R-:W2:Y:S04]  /*0950*/  LDG.E.64 R8, desc[UR10][R16.64] ;  /* 0x0000000a10087981 */ /* 0x000ea8000c1e1b00 */
[----:B------:R-:W3:Y:S01]  /*0960*/  LDG.E.64 R10, desc[UR10][R16.64+0x8] ;  /* 0x0000080a100a7981 */ /* 0x000ee2000c1e1b00 */
[----:B-----5:R-:W-:-:S03]  /*0970*/  IMAD.WIDE.U32 R4, R23, 0x8, R6 ;  /* 0x0000000817047825 */ /* 0x020fc600078e0006 */
[----:B------:R-:W4:Y:S04]  /*0980*/  LDG.E.64 R28, desc[UR10][R16.64+0x10] ;  /* 0x0000100a101c7981 */ /* 0x000f28000c1e1b00 */
[----:B------:R-:W4:Y:S04]  /*0990*/  LDG.E.64 R14, desc[UR10][R4.64] ;  /* 0x0000000a040e7981 */ /* 0x000f28000c1e1b00 */
[----:B------:R-:W4:Y:S04]  /*09a0*/  LDG.E.64 R12, desc[UR10][R4.64+0x8] ;  /* 0x0000080a040c7981 */ /* 0x000f28000c1e1b00 */
[----:B------:R-:W4:Y:S01]  /*09b0*/  LDG.E.64 R18, desc[UR10][R4.64+0x10] ;  /* 0x0000100a04127981 */ /* 0x000f22000c1e1b00 */
[----:B--2---:R-:W-:-:S06]  /*09c0*/  IMAD.WIDE.U32 R8, R21, 0x8, R8 ;  /* 0x0000000815087825 */ /* 0x004fcc00078e0008 */
[----:B------:R-:W2:Y:S01]  /*09d0*/  LDG.E.64 R8, desc[UR10][R8.64] ;  /* 0x0000000a08087981 */ /* 0x000ea2000c1e1b00 */
[----:B---3--:R-:W-:-:S03]  /*09e0*/  IMAD.WIDE.U32 R26, R21, 0x8, R10 ;  /* 0x00000008151a7825 */ /* 0x008fc600078e000a */
[----:B------:R-:W3:Y:S04]  /*09f0*/  LDG.E.64 R10, desc[UR10][R16.64+0x18] ;  /* 0x0000180a100a7981 */ /* 0x000ee8000c1e1b00 */
[----:B------:R-:W3:Y:S01]  /*0a00*/  LDG.E.64 R26, desc[UR10][R26.64] ;  /* 0x0000000a1a1a7981 */ /* 0x000ee2000c1e1b00 */
[----:B----4-:R-:W-:Y:S01]  /*0a10*/  IMAD.WIDE.U32 R28, R21, 0x8, R28 ;  /* 0x00000008151c7825 */ /* 0x010fe200078e001c */
[----:B--2---:R-:W-:-:S04]  /*0a20*/  DFMA R14, R14, R8, R24 ;  /* 0x000000080e0e722b */ /* 0x004fc80000000018 */
[----:B------:R-:W2:Y:S04]  /*0a30*/  LDG.E.64 R24, desc[UR10][R28.64] ;  /* 0x0000000a1c187981 */ /* 0x000ea8000c1e1b00 */
[----:B------:R-:W4:Y:S01]  /*0a40*/  LDG.E.64 R8, desc[UR10][R16.64+0x20] ;  /* 0x0000200a10087981 */ /* 0x000f22000c1e1b00 */
[----:B---3--:R-:W-:Y:S01]  /*0a50*/  DFMA R26, R12, R26, R14 ;  /* 0x0000001a0c1a722b */ /* 0x008fe2000000000e */
[----:B------:R-:W-:Y:S02]  /*0a60*/  IMAD.WIDE.U32 R12, R21, 0x8, R10 ;  /* 0x00000008150c7825 */ /* 0x000fe400078e000a */
[----:B------:R-:W3:Y:S04]  /*0a70*/  LDG.E.64 R14, desc[UR10][R4.64+0x18] ;  /* 0x0000180a040e7981 */ /* 0x000ee8000c1e1b00 */
[----:B------:R-:W3:Y:S04]  /*0a80*/  LDG.E.64 R10, desc[UR10][R16.64+0x28] ;  /* 0x0000280a100a7981 */ /* 0x000ee8000c1e1b00 */
[----:B------:R-:W3:Y:S01]  /*0a90*/  LDG.E.64 R12, desc[UR10][R12.64] ;  /* 0x0000000a0c0c7981 */ /* 0x000ee2000c1e1b00 */
[----:B--2---:R-:W-:-:S03]  /*0aa0*/  DFMA R18, R18, R24, R26 ;  /* 0x000000181212722b */ /* 0x004fc6000000001a */
[----:B------:R-:W2:Y:S04]  /*0ab0*/  LDG.E.64 R24, desc[UR10][R16.64+0x30] ;  /* 0x0000300a10187981 */ /* 0x000ea8000c1e1b00 */
[----:B------:R-:W2:Y:S01]  /*0ac0*/  LDG.E.64 R26, desc[UR10][R16.64+0x38] ;  /* 0x0000380a101a7981 */ /* 0x000ea2000c1e1b00 */
[----:B----4-:R-:W-:-:S05]  /*0ad0*/  IMAD.WIDE.U32 R8, R21, 0x8, R8 ;  /* 0x0000000815087825 */ /* 0x010fca00078e0008 */
[----:B------:R-:W4:Y:S01]  /*0ae0*/  LDG.E.64 R28, desc[UR10][R8.64] ;  /* 0x0000000a081c7981 */ /* 0x000f22000c1e1b00 */
[----:B---3--:R-:W-:-:S03]  /*0af0*/  IMAD.WIDE.U32 R10, R21, 0x8, R10 ;  /* 0x00000008150a7825 */ /* 0x008fc600078e000a */
[----:B------:R-:W3:Y:S01]  /*0b00*/  LDG.E.64 R16, desc[UR10][R4.64+0x38] ;  /* 0x0000380a04107981 */ /* 0x000ee2000c1e1b00 */
[----:B------:R-:W-:-:S03]  /*0b10*/  DFMA R12, R14, R12, R18 ;  /* 0x0000000c0e0c722b */ /* 0x000fc60000000012 */
[----:B------:R-:W3:Y:S04]  /*0b20*/  LDG.E.64 R14, desc[UR10][R4.64+0x28] ;  /* 0x0000280a040e7981 */ /* 0x000ee8000c1e1b00 */
[----:B------:R-:W4:Y:S04]  /*0b30*/  LDG.E.64 R8, desc[UR10][R4.64+0x20] ;  /* 0x0000200a04087981 */ /* 0x000f28000c1e1b00 */
[----:B------:R-:W3:Y:S04]  /*0b40*/  LDG.E.64 R10, desc[UR10][R10.64] ;  /* 0x0000000a0a0a7981 */ /* 0x000ee8000c1e1b00 */
[----:B------:R-:W3:Y:S01]  /*0b50*/  LDG.E.64 R18, desc[UR10][R4.64+0x30] ;  /* 0x0000300a04127981 */ /* 0x000ee2000c1e1b00 */
[----:B--2---:R-:W-:-:S04]  /*0b60*/  IMAD.WIDE.U32 R24, R21, 0x8, R24 ;  /* 0x0000000815187825 */ /* 0x004fc800078e0018 */
[----:B------:R-:W-:Y:S02]  /*0b70*/  IMAD.WIDE.U32 R26, R21, 0x8, R26 ;  /* 0x00000008151a7825 */ /* 0x000fe400078e001a */
[----:B------:R-:W2:Y:S04]  /*0b80*/  LDG.E.64 R24, desc[UR10][R24.64] ;  /* 0x0000000a18187981 */ /* 0x000ea8000c1e1b00 */
[----:B------:R-:W2:Y:S01]  /*0b90*/  LDG.E.64 R26, desc[UR10][R26.64] ;  /* 0x0000000a1a1a7981 */ /* 0x000ea2000c1e1b00 */
[----:B----4-:R-:W-:-:S08]  /*0ba0*/  DFMA R8, R8, R28, R12 ;  /* 0x0000001c0808722b */ /* 0x010fd0000000000c */
[----:B---3--:R-:W-:Y:S01]  /*0bb0*/  DFMA R8, R14, R10, R8 ;  /* 0x0000000a0e08722b */ /* 0x008fe20000000008 */
[----:B------:R-:W-:-:S07]  /*0bc0*/  IADD3 R23, PT, PT, R23, 0x8, RZ ;  /* 0x0000000817177810 */ /* 0x000fce0007ffe0ff */
[----:B--2---:R-:W-:-:S08]  /*0bd0*/  DFMA R8, R18, R24, R8 ;  /* 0x000000181208722b */ /* 0x004fd00000000008 */
[----:B------:R-:W-:-:S11]  /*0be0*/  DFMA R24, R16, R26, R8 ;  /* 0x0000001a1018722b */ /* 0x000fd60000000008 */
.L_x_4:
        /* <DEDUP_REMOVED lines=8> */
[----:B------:R-:W3:Y:S04]  /*0c70*/  LDG.E.64 R12, desc[UR10][R28.64+0x8] ;  /* 0x0000080a1c0c7981 */ /* 0x000ee8000c1e1b00 */
[----:B------:R-:W4:Y:S04]  /*0c80*/  LDG.E.64 R16, desc[UR10][R28.64+0x10] ;  /* 0x0000100a1c107981 */ /* 0x000f28000c1e1b00 */
[----:B------:R-:W4:Y:S01]  /*0c90*/  LDG.E.64 R26, desc[UR10][R28.64+0x18] ;  /* 0x0000180a1c1a7981 */ /* 0x000f22000c1e1b00 */
[----:B-----5:R-:W-:-:S05]  /*0ca0*/  IMAD.WIDE.U32 R4, R23, 0x8, R6 ;  /* 0x0000000817047825 */ /* 0x020fca00078e0006 */
[----:B------:R-:W4:Y:S04]  /*0cb0*/  LDG.E.64 R18, desc[UR10][R4.64+0x10] ;  /* 0x0000100a04127981 */ /* 0x000f28000c1e1b00 */
[----:B------:R-:W4:Y:S01]  /*0cc0*/  LDG.E.64 R28, desc[UR10][R4.64+0x18] ;  /* 0x0000180a041c7981 */ /* 0x000f22000c1e1b00 */
[----:B--2---:R-:W-:-:S03]  /*0cd0*/  IMAD.WIDE.U32 R10, R21, 0x8, R8 ;  /* 0x00000008150a7825 */ /* 0x004fc600078e0008 */
[----:B------:R-:W2:Y:S01]  /*0ce0*/  LDG.E.64 R8, desc[UR10][R4.64] ;  /* 0x0000000a04087981 */ /* 0x000ea2000c1e1b00 */
[----:B---3--:R-:W-:-:S03]  /*0cf0*/  IMAD.WIDE.U32 R14, R21, 0x8, R12 ;  /* 0x00000008150e7825 */ /* 0x008fc600078e000c */
[----:B------:R-:W2:Y:S01]  /*0d00*/  LDG.E.64 R10, desc[UR10][R10.64] ;  /* 0x0000000a0a0a7981 */ /* 0x000ea2000c1e1b00 */
[----:B----4-:R-:W-:-:S03]  /*0d10*/  IMAD.WIDE.U32 R16, R21, 0x8, R16 ;  /* 0x0000000815107825 */ /* 0x010fc600078e0010 */
[----:B------:R-:W3:Y:S04]  /*0d20*/  LDG.E.64 R12, desc[UR10][R4.64+0x8] ;  /* 0x0000080a040c7981 */ /* 0x000ee8000c1e1b00 */
[----:B------:R-:W3:Y:S01]  /*0d30*/  LDG.E.64 R14, desc[UR10][R14.64] ;  /* 0x0000000a0e0e7981 */ /* 0x000ee2000c1e1b00 */
[----:B------:R-:W-:-:S03]  /*0d40*/  IMAD.WIDE.U32 R26, R21, 0x8, R26 ;  /* 0x00000008151a7825 */ /* 0x000fc600078e001a */
[----:B------:R-:W4:Y:S04]  /*0d50*/  LDG.E.64 R16, desc[UR10][R16.64] ;  /* 0x0000000a10107981 */ /* 0x000f28000c1e1b00 */
[----:B------:R-:W4:Y:S01]  /*0d60*/  LDG.E.64 R26, desc[UR10][R26.64] ;  /* 0x0000000a1a1a7981 */ /* 0x000f22000c1e1b00 */
[----:B------:R-:W-:Y:S01]  /*0d70*/  IADD3 R23, PT, PT, R23, 0x4, RZ ;  /* 0x0000000417177810 */ /* 0x000fe20007ffe0ff */
[----:B--2---:R-:W-:-:S08]  /*0d80*/  DFMA R8, R8, R10, R24 ;  /* 0x0000000a0808722b */ /* 0x004fd00000000018 */
[----:B---3--:R-:W-:-:S08]  /*0d90*/  DFMA R8, R12, R14, R8 ;  /* 0x0000000e0c08722b */ /* 0x008fd00000000008 */
[----:B----4-:R-:W-:-:S08]  /*0da0*/  DFMA R8, R18, R16, R8 ;  /* 0x000000101208722b */ /* 0x010fd00000000008 */
[----:B------:R-:W-:-:S11]  /*0db0*/  DFMA R24, R28, R26, R8 ;  /* 0x0000001a1c18722b */ /* 0x000fd60000000008 */
.L_x_5:
[----:B------:R-:W-:Y:S05]  /*0dc0*/  BRA.U !UP1, `(.L_x_1) ;  /* 0x0000000109587547 */ /* 0x000fea000b800000 */
[----:B------:R-:W0:Y:S01]  /*0dd0*/  LDC.64 R4, c[0x0][0x390] ;  /* 0x0000e400ff047b82 */ /* 0x000e220000000a00 */
[C---:B-----5:R-:W-:Y:S01]  /*0de0*/  IMAD.WIDE.U32 R6, R23.reuse, 0x8, R6 ;  /* 0x0000000817067825 */ /* 0x060fe200078e0006 */
[----:B------:R-:W-:Y:S02]  /*0df0*/  UIADD3 UR4, UPT, UPT, -UR4, URZ, URZ ;  /* 0x000000ff04047290 */ /* 0x000fe4000fffe1ff */
[----:B------:R-:W-:Y:S02]  /*0e00*/  MOV R10, R6 ;  /* 0x00000006000a7202 */ /* 0x000fe40000000f00 */
[----:B------:R-:W-:Y:S01]  /*0e10*/  MOV R11, R7 ;  /* 0x00000007000b7202 */ /* 0x000fe20000000f00 */
[----:B0-----:R-:W-:-:S03]  /*0e20*/  IMAD.WIDE.U32 R4, R23, 0x8, R4 ;  /* 0x0000000817047825 */ /* 0x001fc600078e0004 */
[----:B------:R-:W-:Y:S02]  /*0e30*/  MOV R8, R4 ;  /* 0x0000000400087202 */ /* 0x000fe40000000f00 */
[----:B------:R-:W-:-:S07]  /*0e40*/  MOV R9, R5 ;  /* 0x0000000500097202 */ /* 0x000fce0000000f00 */
.L_x_6:
[----:B------:R-:W2:Y:S01]  /*0e50*/  LDG.E.64 R4, desc[UR10][R8.64] ;  /* 0x0000000a08047981 */ /* 0x000ea2000c1e1b00 */
[----:B------:R-:W-:Y:S01]  /*0e60*/  UIADD3 UR4, UPT, UPT, UR4, 0x1, URZ ;  /* 0x0000000104047890 */ /* 0x000fe2000fffe0ff */
[----:B--2---:R-:W-:Y:S01]  /*0e70*/  IMAD.WIDE.U32 R6, R21, 0x8, R4 ;  /* 0x0000000815067825 */ /* 0x004fe200078e0004 */
[----:B------:R-:W-:Y:S02]  /*0e80*/  MOV R4, R10 ;  /* 0x0000000a00047202 */ /* 0x000fe40000000f00 */
[----:B------:R-:W-:-:S03]  /*0e90*/  MOV R5, R11 ;  /* 0x0000000b00057202 */ /* 0x000fc60000000f00 */
[----:B------:R-:W2:Y:S04]  /*0ea0*/  LDG.E.64 R6, desc[UR10][R6.64] ;  /* 0x0000000a06067981 */ /* 0x000ea8000c1e1b00 */
[----:B------:R-:W2:Y:S01]  /*0eb0*/  LDG.E.64 R4, desc[UR10][R4.64] ;  /* 0x0000000a04047981 */ /* 0x000ea2000c1e1b00 */
[----:B------:R-:W-:Y:S01]  /*0ec0*/  UISETP.NE.AND UP0, UPT, UR4, URZ, UPT ;  /* 0x000000ff0400728c */ /* 0x000fe2000bf05270 */
[----:B------:R-:W-:Y:S02]  /*0ed0*/  IADD3 R8, P0, PT, R8, 0x8, RZ ;  /* 0x0000000808087810 */ /* 0x000fe40007f1e0ff */
[----:B------:R-:W-:Y:S02]  /*0ee0*/  IADD3 R10, P1, PT, R10, 0x8, RZ ;  /* 0x000000080a0a7810 */ /* 0x000fe40007f3e0ff */
[----:B------:R-:W-:-:S02]  /*0ef0*/  IADD3.X R9, PT, PT, RZ, R9, RZ, P0, !PT ;  /* 0x00000009ff097210 */ /* 0x000fc400007fe4ff */
[----:B------:R-:W-:Y:S01]  /*0f00*/  IADD3.X R11, PT, PT, RZ, R11, RZ, P1, !PT ;  /* 0x0000000bff0b7210 */ /* 0x000fe20000ffe4ff */
[----:B--2---:R-:W-:Y:S01]  /*0f10*/  DFMA R24, R4, R6, R24 ;  /* 0x000000060418722b */ /* 0x004fe20000000018 */
[----:B------:R-:W-:Y:S10]  /*0f20*/  BRA.U UP0, `(.L_x_6) ;  /* 0xfffffffd00c87547 */ /* 0x000ff4000b83ffff */
.L_x_1:
[----:B------:R-:W2:Y:S02]  /*0f30*/  LDG.E.64 R2, desc[UR10][R2.64] ;  /* 0x0000000a02027981 */ /* 0x000ea4000c1e1b00 */
[----:B--2---:R-:W-:-:S06]  /*0f40*/  IMAD.WIDE.U32 R4, R0, 0x8, R2 ;  /* 0x0000000800047825 */ /* 0x004fcc00078e0002 */
[----:B------:R-:W2:Y:S01]  /*0f50*/  LDG.E.64 R4, desc[UR10][R4.64] ;  /* 0x0000000a04047981 */ /* 0x000ea2000c1e1b00 */
[----:B------:R-:W-:Y:S01]  /*0f60*/  MOV R9, RZ ;  /* 0x000000ff00097202 */ /* 0x000fe20000000f00 */
[----:B--2--5:R-:W-:-:S05]  /*0f70*/  IMAD.WIDE.U32 R6, R21, 0x8, R4 ;  /* 0x0000000815067825 */ /* 0x024fca00078e0004 */
[----:B------:R0:W-:Y:S02]  /*0f80*/  STG.E.64 desc[UR10][R6.64], R24 ;  /* 0x0000001806007986 */ /* 0x0001e4000c101b0a */
.L_x_0:
[----:B------:R-:W1:Y:S02]  /*0f90*/  LDC.64 R2, c[0x0][0x3a8] ;  /* 0x0000ea00ff027b82 */ /* 0x000e640000000a00 */
[----:B-1----:R-:W-:Y:S01]  /*0fa0*/  STG.E desc[UR10][R2.64], R9 ;  /* 0x0000000902007986 */ /* 0x002fe2000c10190a */
[----:B------:R-:W-:Y:S05]  /*0fb0*/  EXIT ;  /* 0x000000000000794d */ /* 0x000fea0003800000 */
.L_x_7:
[----:B------:R-:W-:-:S00]  /*0fc0*/  BRA `(.L_x_7) ;  /* 0xfffffffc00fc7947 */ /* 0x000fc0000383ffff */
[----:B------:R-:W-:-:S00]  /*0fd0*/  NOP ;  /* 0x0000000000007918 */ /* 0x000fc00000000000 */
        /* <DEDUP_REMOVED lines=10> */
.L_x_15:


//--------------------- .text._Z12compute_cell8matrix_tS_S_jj --------------------------
	.section	.text._Z12compute_cell8matrix_tS_S_jj,"ax",@progbits
	.align	128
        .global         _Z12compute_cell8matrix_tS_S_jj
        .type           _Z12compute_cell8matrix_tS_S_jj,@function
        .size           _Z12compute_cell8matrix_tS_S_jj,(.L_x_16 - _Z12compute_cell8matrix_tS_S_jj)
        .other          _Z12compute_cell8matrix_tS_S_jj,@"STO_CUDA_ENTRY STV_DEFAULT"
_Z12compute_cell8matrix_tS_S_jj:
.text._Z12compute_cell8matrix_tS_S_jj:
[----:B------:R-:W-:Y:S01]  /*0000*/  LDC R1, c[0x0][0x37c] ;  /* 0x0000df00ff017b82 */ /* 0x000fe20000000800 */
[----:B------:R-:W0:Y:S01]  /*0010*/  LDCU UR6, c[0x0][0x38c] ;  /* 0x00007180ff0677ac */ /* 0x000e220008000800 */
[----:B------:R-:W-:Y:S01]  /*0020*/  CS2R R8, SRZ ;  /* 0x0000000000087805 */ /* 0x000fe2000001ff00 */
[----:B------:R-:W1:Y:S01]  /*0030*/  LDCU.64 UR10, c[0x0][0x358] ;  /* 0x00006b00ff0a77ac */ /* 0x000e620008000a00 */
[----:B0-----:R-:W-:-:S09]  /*0040*/  UISETP.NE.AND UP0, UPT, UR6, URZ, UPT ;  /* 0x000000ff0600728c */ /* 0x001fd2000bf05270 */
[----:B-1----:R-:W-:Y:S05]  /*0050*/  BRA.U !UP0, `(.L_x_8) ;  /* 0x0000000d085c7547 */ /* 0x002fea000b800000 */
[----:B------:R-:W0:Y:S08]  /*0060*/  LDC R3, c[0x0][0x3b0] ;  /* 0x0000ec00ff037b82 */ /* 0x000e300000000800 */
[----:B------:R-:W0:Y:S02]  /*0070*/  LDC.64 R4, c[0x0][0x380] ;  /* 0x0000e000ff047b82 */ /* 0x000e240000000a00 */
[----:B0-----:R-:W-:-:S06]  /*0080*/  IMAD.WIDE.U32 R4, R3, 0x8, R4 ;  /* 0x0000000803047825 */ /* 0x001fcc00078e0004 */
[----:B------:R-:W5:Y:S01]  /*0090*/  LDG.E.64 R4, desc[UR10][R4.64] ;  /* 0x0000000a04047981 */ /* 0x000f62000c1e1b00 */
[----:B------:R-:W-:Y:S01]  /*00a0*/  UISETP.GE.U32.AND UP1, UPT, UR6, 0x10, UPT ;  /* 0x000000100600788c */ /* 0x000fe2000bf26070 */
[----:B------:R-:W-:Y:S01]  /*00b0*/  HFMA2 R17, -RZ, RZ, 0, 0 ;  /* 0x00000000ff117431 */ /* 0x000fe200000001ff */
        /* <DEDUP_REMOVED lines=15> */
.L_x_10:
[----:B------:R-:W2:Y:S01]  /*01b0*/  LDG.E.64 R2, desc[UR10][R6.64+-0x40] ;  /* 0xffffc00a06027981 */ /* 0x000ea2000c1e1b00 */
[----:B------:R-:W2:Y:S03]  /*01c0*/  LDC R19, c[0x0][0x3b4] ;  /* 0x0000ed00ff137b82 */ /* 0x000ea60000000800 */
[----:B------:R-:W3:Y:S04]  /*01d0*/  LDG.E.64 R10, desc[UR10][R6.64+-0x38] ;  /* 0xffffc80a060a7981 */ /* 0x000ee8000c1e1b00 */
[----:B------:R-:W4:Y:S04]  /*01e0*/  LDG.E.64 R22, desc[UR10][R6.64+-0x30] ;  /* 0xffffd00a06167981 */ /* 0x000f28000c1e1b00 */
[----:B------:R-:W5:Y:S04]  /*01f0*/  LDG.E.64 R26, desc[UR10][R6.64+-0x28] ;  /* 0xffffd80a061a7981 */ /* 0x000f68000c1e1b00 */
[----:B------:R-:W5:Y:S01]  /*0200*/  LDG.E.64 R20, desc[UR10][R6.64+-0x18] ;  /* 0xffffe80a06147981 */ /* 0x000f62000c1e1b00 */
[----:B--2---:R-:W-:Y:S01]  /*0210*/  IMAD.WIDE.U32 R12, R19, 0x8, R2 ;  /* 0x00000008130c7825 */ /* 0x004fe200078e0002 */
[----:B------:R-:W-:-:S02]  /*0220*/  MOV R2, R0 ;  /* 0x0000000000027202 */ /* 0x000fc40000000f00 */
[----:B------:R-:W-:Y:S01]  /*0230*/  MOV R3, R15 ;  /* 0x0000000f00037202 */ /* 0x000fe20000000f00 */
[C---:B---3--:R-:W-:Y:S01]  /*0240*/  IMAD.WIDE.U32 R24, R19.reuse, 0x8, R10 ;  /* 0x0000000813187825 */ /* 0x048fe200078e000a */
[----:B------:R-:W2:Y:S04]  /*0250*/  LDG.E.64 R14, desc[UR10][R6.64+-0x20] ;  /* 0xffffe00a060e7981 */ /* 0x000ea8000c1e1b00 */
[----:B------:R-:W3:Y:S04]  /*0260*/  LDG.E.64 R28, desc[UR10][R2.64+-0x40] ;  /* 0xffffc00a021c7981 */ /* 0x000ee8000c1e1b00 */
[----:B------:R-:W3:Y:S04]  /*0270*/  LDG.E.64 R12, desc[UR10][R12.64] ;  /* 0x0000000a0c0c7981 */ /* 0x000ee8000c1e1b00 */
[----:B------:R-:W2:Y:S04]  /*0280*/  LDG.E.64 R10, desc[UR10][R2.64+-0x38] ;  /* 0xffffc80a020a7981 */ /* 0x000ea8000c1e1b00 */
[----:B------:R-:W2:Y:S01]  /*0290*/  LDG.E.64 R24, desc[UR10][R24.64] ;  /* 0x0000000a18187981 */ /* 0x000ea2000c1e1b00 */
[----:B----4-:R-:W-:-:S06]  /*02a0*/  IMAD.WIDE.U32 R22, R19, 0x8, R22 ;  /* 0x0000000813167825 */ /* 0x010fcc00078e0016 */
[----:B------:R-:W4:Y:S01]  /*02b0*/  LDG.E.64 R22, desc[UR10][R22.64] ;  /* 0x0000000a16167981 */ /* 0x000f22000c1e1b00 */
[----:B---3--:R-:W-:-:S03]  /*02c0*/  DFMA R28, R28, R12, R8 ;  /* 0x0000000c1c1c722b */ /* 0x008fc60000000008 */
[----:B------:R-:W4:Y:S01]  /*02d0*/  LDG.E.64 R12, desc[UR10][R2.64+-0x30] ;  /* 0xffffd00a020c7981 */ /* 0x000f22000c1e1b00 */
[----:B-----5:R-:W-:-:S03]  /*02e0*/  IMAD.WIDE.U32 R8, R19, 0x8, R26 ;  /* 0x0000000813087825 */ /* 0x020fc600078e001a */
[----:B------:R-:W3:Y:S01]  /*02f0*/  LDG.E.64 R26, desc[UR10][R2.64+-0x20] ;  /* 0xffffe00a021a7981 */ /* 0x000ee2000c1e1b00 */
[----:B--2---:R-:W-:-:S03]  /*0300*/  DFMA R24, R10, R24, R28 ;  /* 0x000000180a18722b */ /* 0x004fc6000000001c */
[----:B------:R-:W2:Y:S04]  /*0310*/  LDG.E.64 R28, desc[UR10][R2.64+-0x28] ;  /* 0xffffd80a021c7981 */ /* 0x000ea8000c1e1b00 */
[----:B------:R-:W2:Y:S01]  /*0320*/  LDG.E.64 R10, desc[UR10][R8.64] ;  /* 0x0000000a080a7981 */ /* 0x000ea2000c1e1b00 */
[----:B------:R-:W-:-:S06]  /*0330*/  IMAD.WIDE.U32 R14, R19, 0x8, R14 ;  /* 0x00000008130e7825 */ /* 0x000fcc00078e000e */
[----:B------:R-:W3:Y:S04]  /*0340*/  LDG.E.64 R14, desc[UR10][R14.64] ;  /* 0x0000000a0e0e7981 */ /* 0x000ee8000c1e1b00 */
[----:B------:R-:W5:Y:S01]  /*0350*/  LDG.E.64 R8, desc[UR10][R6.64+-0x10] ;  /* 0xfffff00a06087981 */ /* 0x000f62000c1e1b00 */
[----:B----4-:R-:W-:Y:S01]  /*0360*/  DFMA R12, R12, R22, R24 ;  /* 0x000000160c0c722b */ /* 0x010fe20000000018 */
[----:B------:R-:W-:Y:S02]  /*0370*/  IMAD.WIDE.U32 R22, R19, 0x8, R20 ;  /* 0x0000000813167825 */ /* 0x000fe400078e0014 */
[----:B------:R-:W4:Y:S04]  /*0380*/  LDG.E.64 R24, desc[UR10][R2.64+-0x18] ;  /* 0xffffe80a02187981 */ /* 0x000f28000c1e1b00 */
[----:B------:R-:W4:Y:S04]  /*0390*/  LDG.E.64 R20, desc[UR10][R6.64+-0x8] ;  /* 0xfffff80a06147981 */ /* 0x000f28000c1e1b00 */
[----:B------:R-:W4:Y:S01]  /*03a0*/  LDG.E.64 R22, desc[UR10][R22.64] ;  /* 0x0000000a16167981 */ /* 0x000f22000c1e1b00 */
[----:B--2---:R-:W-:-:S03]  /*03b0*/  DFMA R28, R28, R10, R12 ;  /* 0x0000000a1c1c722b */ /* 0x004fc6000000000c */
[----:B------:R-:W2:Y:S01]  /*03c0*/  LDG.E.64 R12, desc[UR10][R2.64+-0x10] ;  /* 0xfffff00a020c7981 */ /* 0x000ea2000c1e1b00 */
[----:B-----5:R-:W-:-:S03]  /*03d0*/  IMAD.WIDE.U32 R10, R19, 0x8, R8 ;  /* 0x00000008130a7825 */ /* 0x020fc600078e0008 */
[----:B------:R-:W5:Y:S01]  /*03e0*/  LDG.E.64 R8, desc[UR10][R6.64] ;  /* 0x0000000a06087981 */ /* 0x000f62000c1e1b00 */
[----:B---3--:R-:W-:-:S03]  /*03f0*/  DFMA R28, R26, R14, R28 ;  /* 0x0000000e1a1c722b */ /* 0x008fc6000000001c */
[----:B------:R-:W2:Y:S04]  /*0400*/  LDG.E.64 R10, desc[UR10][R10.64] ;  /* 0x0000000a0a0a7981 */ /* 0x000ea8000c1e1b00 */
[----:B------:R-:W3:Y:S01]  /*0410*/  LDG.E.64 R14, desc[UR10][R6.64+0x8] ;  /* 0x0000080a060e7981 */ /* 0x000ee2000c1e1b00 */
[C---:B----4-:R-:W-:Y:S01]  /*0420*/  IMAD.WIDE.U32 R20, R19.reuse, 0x8, R20 ;  /* 0x0000000813147825 */ /* 0x050fe200078e0014 */
[----:B------:R-:W-:Y:S02]  /*0430*/  DFMA R28, R24, R22, R28 ;  /* 0x00000016181c722b */ /* 0x000fe4000000001c */
[----:B------:R-:W4:Y:S04]  /*0440*/  LDG.E.64 R24, desc[UR10][R2.64+-0x8] ;  /* 0xfffff80a02187981 */ /* 0x000f28000c1e1b00 */
[----:B------:R-:W4:Y:S04]  /*0450*/  LDG.E.64 R20, desc[UR10][R20.64] ;  /* 0x0000000a14147981 */ /* 0x000f28000c1e1b00 */
[----:B------:R-:W4:Y:S01]  /*0460*/  LDG.E.64 R22, desc[UR10][R6.64+0x10] ;  /* 0x0000100a06167981 */ /* 0x000f22000c1e1b00 */
[----:B-----5:R-:W-:-:S03]  /*0470*/  IMAD.WIDE.U32 R26, R19, 0x8, R8 ;  /* 0x00000008131a7825 */ /* 0x020fc600078e0008 */
[----:B------:R-:W5:Y:S01]  /*0480*/  LDG.E.64 R8, desc[UR10][R2.64] ;  /* 0x0000000a02087981 */ /* 0x000f62000c1e1b00 */
[----:B--2---:R-:W-:-:S03]  /*0490*/  DFMA R10, R12, R10, R28 ;  /* 0x0000000a0c0a722b */ /* 0x004fc6000000001c */
[----:B------:R-:W5:Y:S01]  /*04a0*/  LDG.E.64 R12, desc[UR10][R26.64] ;  /* 0x0000000a1a0c7981 */ /* 0x000f62000c1e1b00 */
[----:B---3--:R-:W-:-:S03]  /*04b0*/  IMAD.WIDE.U32 R28, R19, 0x8, R14 ;  /* 0x00000008131c7825 */ /* 0x008fc600078e000e */
[----:B------:R-:W2:Y:S04]  /*04c0*/  LDG.E.64 R14, desc[UR10][R2.64+0x8] ;  /* 0x0000080a020e7981 */ /* 0x000ea8000c1e1b00 */
[----:B------:R-:W2:Y:S04]  /*04d0*/  LDG.E.64 R28, desc[UR10][R28.64] ;  /* 0x0000000a1c1c7981 */ /* 0x000ea8000c1e1b00 */
[----:B------:R-:W3:Y:S01]  /*04e0*/  LDG.E.64 R26, desc[UR10][R6.64+0x18] ;  /* 0x0000180a061a7981 */ /* 0x000ee2000c1e1b00 */
[----:B----4-:R-:W-:-:S03]  /*04f0*/  DFMA R10, R24, R20, R10 ;  /* 0x00000014180a722b */ /* 0x010fc6000000000a */
[----:B------:R-:W4:Y:S01]  /*0500*/  LDG.E.64 R20, desc[UR10][R2.64+0x10] ;  /* 0x0000100a02147981 */ /* 0x000f22000c1e1b00 */
[----:B------:R-:W-:-:S03]  /*0510*/  IMAD.WIDE.U32 R24, R19, 0x8, R22 ;  /* 0x0000000813187825 */ /* 0x000fc600078e0016 */
[----:B------:R-:W4:Y:S04]  /*0520*/  LDG.E.64 R22, desc[UR10][R6.64+0x20] ;  /* 0x0000200a06167981 */ /* 0x000f28000c1e1b00 */
[----:B------:R-:W4:Y:S01]  /*0530*/  LDG.E.64 R24, desc[UR10][R24.64] ;  /* 0x0000000a18187981 */ /* 0x000f22000c1e1b00 */
[----:B-----5:R-:W-:-:S03]  /*0540*/  DFMA R8, R8, R12, R10 ;  /* 0x0000000c0808722b */ /* 0x020fc6000000000a */
[----:B------:R-:W5:Y:S01]  /*0550*/  LDG.E.64 R10, desc[UR10][R6.64+0x28] ;  /* 0x0000280a060a7981 */ /* 0x000f62000c1e1b00 */
[----:B---3--:R-:W-:-:S03]  /*0560*/  IMAD.WIDE.U32 R12, R19, 0x8, R26 ;  /* 0x00000008130c7825 */ /* 0x008fc600078e001a */
[----:B------:R-:W3:Y:S01]  /*0570*/  LDG.E.64 R26, desc[UR10][R2.64+0x18] ;  /* 0x0000180a021a7981 */ /* 0x000ee2000c1e1b00 */
[----:B--2---:R-:W-:-:S03]  /*0580*/  DFMA R28, R14, R28, R8 ;  /* 0x0000001c0e1c722b */ /* 0x004fc60000000008 */
[----:B------:R-:W3:Y:S04]  /*0590*/  LDG.E.64 R12, desc[UR10][R12.64] ;  /* 0x0000000a0c0c7981 */ /* 0x000ee8000c1e1b00 */
[----:B------:R-:W2:Y:S04]  /*05a0*/  LDG.E.64 R14, desc[UR10][R6.64+0x30] ;  /* 0x0000300a060e7981 */ /* 0x000ea8000c1e1b00 */
[----:B------:R-:W2:Y:S01]  /*05b0*/  LDG.E.64 R8, desc[UR10][R6.64+0x38] ;  /* 0x0000380a06087981 */ /* 0x000ea2000c1e1b00 */
[----:B----4-:R-:W-:Y:S01]  /*05c0*/  IMAD.WIDE.U32 R22, R19, 0x8, R22 ;  /* 0x0000000813167825 */ /* 0x010fe200078e0016 */
[----:B------:R-:W-:-:S02]  /*05d0*/  DFMA R20, R20, R24, R28 ;  /* 0x000000181414722b */ /* 0x000fc4000000001c */
[----:B------:R-:W4:Y:S04]  /*05e0*/  LDG.E.64 R24, desc[UR10][R2.64+0x20] ;  /* 0x0000200a02187981 */ /* 0x000f28000c1e1b00 */
[----:B------:R-:W4:Y:S01]  /*05f0*/  LDG.E.64 R22, desc[UR10][R22.64] ;  /* 0x0000000a16167981 */ /* 0x000f22000c1e1b00 */
[----:B-----5:R-:W-:-:S06]  /*0600*/  IMAD.WIDE.U32 R10, R19, 0x8, R10 ;  /* 0x00000008130a7825 */ /* 0x020fcc00078e000a */
[----:B------:R-:W5:Y:S01]  /*0610*/  LDG.E.64 R10, desc[UR10][R10.64] ;  /* 0x0000000a0a0a7981 */ /* 0x000f62000c1e1b00 */
[----:B---3--:R-:W-:-:S03]  /*0620*/  DFMA R12, R26, R12, R20 ;  /* 0x0000000c1a0c722b */ /* 0x008fc60000000014 */
[----:B------:R-:W5:Y:S01]  /*0630*/  LDG.E.64 R20, desc[UR10][R2.64+0x28] ;  /* 0x0000280a02147981 */ /* 0x000f62000c1e1b00 */
[----:B--2---:R-:W-:-:S03]  /*0640*/  IMAD.WIDE.U32 R26, R19, 0x8, R14 ;  /* 0x00000008131a7825 */ /* 0x004fc600078e000e */
[----:B------:R-:W2:Y:S04]  /*0650*/  LDG.E.64 R14, desc[UR10][R2.64+0x30] ;  /* 0x0000300a020e7981 */ /* 0x000ea8000c1e1b00 */
[----:B------:R-:W2:Y:S01]  /*0660*/  LDG.E.64 R26, desc[UR10][R26.64] ;  /* 0x0000000a1a1a7981 */ /* 0x000ea2000c1e1b00 */
[----:B------:R-:W-:-:S03]  /*0670*/  IMAD.WIDE.U32 R28, R19, 0x8, R8 ;  /* 0x00000008131c7825 */ /* 0x000fc600078e0008 */
[----:B------:R-:W3:Y:S04]  /*0680*/  LDG.E.64 R18, desc[UR10][R2.64+0x38] ;  /* 0x0000380a02127981 */ /* 0x000ee8000c1e1b00 */
[----:B------:R-:W3:Y:S01]  /*0690*/  LDG.E.64 R8, desc[UR10][R28.64] ;  /* 0x0000000a1c087981 */ /* 0x000ee2000c1e1b00 */
[----:B------:R-:W-:-:S04]  /*06a0*/  UIADD3 UR9, UPT, UPT, UR9, 0x10, URZ ;  /* 0x0000001009097890 */ /* 0x000fc8000fffe0ff */
[----:B------:R-:W-:Y:S01]  /*06b0*/  UISETP.NE.AND UP1, UPT, UR9, URZ, UPT ;  /* 0x000000ff0900728c */ /* 0x000fe2000bf25270 */
[----:B------:R-:W-:Y:S02]  /*06c0*/  IADD3 R0, P0, PT, R2, 0x80, RZ ;  /* 0x0000008002007810 */ /* 0x000fe40007f1e0ff */
[----:B------:R-:W-:-:S04]  /*06d0*/  IADD3 R6, P1, PT, R6, 0x80, RZ ;  /* 0x0000008006067810 */ /* 0x000fc80007f3e0ff */
[----:B------:R-:W-:Y:S01]  /*06e0*/  IADD3.X R7, PT, PT, RZ, R7, RZ, P1, !PT ;  /* 0x00000007ff077210 */ /* 0x000fe20000ffe4ff */
[----:B----4-:R-:W-:-:S08]  /*06f0*/  DFMA R12, R24, R22, R12 ;  /* 0x00000016180c722b */ /* 0x010fd0000000000c */
[----:B-----5:R-:W-:-:S08]  /*0700*/  DFMA R12, R20, R10, R12 ;  /* 0x0000000a140c722b */ /* 0x020fd0000000000c */
[----:B--2---:R-:W-:Y:S01]  /*0710*/  DFMA R12, R14, R26, R12 ;  /* 0x0000001a0e0c722b */ /* 0x004fe2000000000c */
[----:B------:R-:W-:-:S07]  /*0720*/  IADD3.X R15, PT, PT, RZ, R3, RZ, P0, !PT ;  /* 0x00000003ff0f7210 */ /* 0x000fce00007fe4ff */
[----:B---3--:R-:W-:Y:S01]  /*0730*/  DFMA R8, R18, R8, R12 ;  /* 0x000000081208722b */ /* 0x008fe2000000000c */
[----:B------:R-:W-:Y:S10]  /*0740*/  BRA.U UP1, `(.L_x_10) ;  /* 0xfffffff901987547 */ /* 0x000ff4000b83ffff */
.L_x_9:
[----:B------:R-:W-:Y:S05]  /*0750*/  BRA.U !UP0, `(.L_x_8) ;  /* 0x00000005089c7547 */ /* 0x000fea000b800000 */
[----:B------:R-:W-:Y:S02]  /*0760*/  UISETP.GE.U32.AND UP0, UPT, UR7, 0x8, UPT ;  /* 0x000000080700788c */ /* 0x000fe4000bf06070 */
[----:B------:R-:W-:-:S04]  /*0770*/  ULOP3.LUT UR5, UR6, 0x7, URZ, 0xc0, !UPT ;  /* 0x0000000706057892 */ /* 0x000fc8000f8ec0ff */
[----:B------:R-:W-:-:S03]  /*0780*/  UISETP.NE.AND UP1, UPT, UR5, URZ, UPT ;  /* 0x000000ff0500728c */ /* 0x000fc6000bf25270 */
[----:B------:R-:W-:Y:S08]  /*0790*/  BRA.U !UP0, `(.L_x_11) ;  /* 0x0000000108b47547 */ /* 0x000ff0000b800000 */
[----:B------:R-:W0:Y:S08]  /*07a0*/  LDC.64 R12, c[0x0][0x390] ;  /* 0x0000e400ff0c7b82 */ /* 0x000e300000000a00 */
[----:B------:R-:W1:Y:S01]  /*07b0*/  LDC R25, c[0x0][0x3b4] ;  /* 0x0000ed00ff197b82 */ /* 0x000e620000000800 */
[----:B0-----:R-:W-:-:S05]  /*07c0*/  IMAD.WIDE.U32 R12, R17, 0x8, R12 ;  /* 0x00000008110c7825 */ /* 0x001fca00078e000c */
[----:B------:R-:W1:Y:S04]  /*07d0*/  LDG.E.64 R10, desc[UR10][R12.64] ;  /* 0x0000000a0c0a7981 */ /* 0x000e68000c1e1b00 */
[----:B------:R-:W2:Y:S01]  /*07e0*/  LDG.E.64 R14, desc[UR10][R12.64+0x8] ;  /* 0x0000080a0c0e7981 */ /* 0x000ea2000c1e1b00 */
[----:B-----5:R-:W-:-:S03]  /*07f0*/  IMAD.WIDE.U32 R6, R17, 0x8, R4 ;  /* 0x0000000811067825 */ /* 0x020fc600078e0004 */
[----:B------:R-:W3:Y:S04]  /*0800*/  LDG.E.64 R2, desc[UR10][R12.64+0x10] ;  /* 0x0000100a0c027981 */ /* 0x000ee8000c1e1b00 */
[----:B------:R-:W4:Y:S04]  /*0810*/  LDG.E.64 R28, desc[UR10][R6.64] ;  /* 0x0000000a061c7981 */ /* 0x000f28000c1e1b00 */
[----:B------:R-:W4:Y:S04]  /*0820*/  LDG.E.64 R22, desc[UR10][R6.64+0x8] ;  /* 0x0000080a06167981 */ /* 0x000f28000c1e1b00 */
[----:B------:R-:W4:Y:S01]  /*0830*/  LDG.E.64 R20, desc[UR10][R6.64+0x10] ;  /* 0x0000100a06147981 */ /* 0x000f22000c1e1b00 */
[----:B-1----:R-:W-:-:S05]  /*0840*/  IMAD.WIDE.U32 R10, R25, 0x8, R10 ;  /* 0x00000008190a7825 */ /* 0x002fca00078e000a */
[----:B------:R-:W4:Y:S01]  /*0850*/  LDG.E.64 R26, desc[UR10][R10.64] ;  /* 0x0000000a0a1a7981 */ /* 0x000f22000c1e1b00 */
[----:B--2---:R-:W-:-:S05]  /*0860*/  IMAD.WIDE.U32 R14, R25, 0x8, R14 ;  /* 0x00000008190e7825 */ /* 0x004fca00078e000e */
[----:B------:R0:W2:Y:S01]  /*0870*/  LDG.E.64 R18, desc[UR10][R14.64] ;  /* 0x0000000a0e127981 */ /* 0x0000a2000c1e1b00 */
[----:B---3--:R-:W-:-:S03]  /*0880*/  IMAD.WIDE.U32 R2, R25, 0x8, R2 ;  /* 0x0000000819027825 */ /* 0x008fc600078e0002 */
[----:B------:R-:W3:Y:S04]  /*0890*/  LDG.E.64 R10, desc[UR10][R12.64+0x20] ;  /* 0x0000200a0c0a7981 */ /* 0x000ee8000c1e1b00 */
[----:B------:R-:W3:Y:S04]  /*08a0*/  LDG.E.64 R2, desc[UR10][R2.64] ;  /* 0x0000000a02027981 */ /* 0x000ee8000c1e1b00 */
[----:B------:R-:W0:Y:S01]  /*08b0*/  LDG.E.64 R14, desc[UR10][R12.64+0x18] ;  /* 0x0000180a0c0e7981 */ /* 0x000e22000c1e1b00 */
[----:B----4-:R-:W-:-:S03]  /*08c0*/  DFMA R28, R28, R26, R8 ;  /* 0x0000001a1c1c722b */ /* 0x010fc60000000008 */
[----:B------:R-:W4:Y:S04]  /*08d0*/  LDG.E.64 R26, desc[UR10][R12.64+0x28] ;  /* 0x0000280a0c1a7981 */ /* 0x000f28000c1e1b00 */
[----:B------:R-:W4:Y:S04]  /*08e0*/  LDG.E.64 R8, desc[UR10][R12.64+0x30] ;  /* 0x0000300a0c087981 */ /* 0x000f28000c1e1b00 */
[----:B------:R-:W4:Y:S01]  /*08f0*/  LDG.E.64 R12, desc[UR10][R12.64+0x38] ;  /* 0x0000380a0c0c7981 */ /* 0x000f22000c1e1b00 */
[----:B0-----:R-:W-:Y:S01]  /*0900*/  IMAD.WIDE.U32 R14, R25, 0x8, R14 ;  /* 0x00000008190e7825 */ /* 0x001fe200078e000e */
[----:B--2---:R-:W-:-:S02]  /*0910*/  DFMA R18, R22, R18, R28 ;  /* 0x000000121612722b */ /* 0x004fc4000000001c */
[----:B------:R-:W2:Y:S01]  /*0920*/  LDG.E.64 R22, desc[UR10][R6.64+0x18] ;  /* 0x0000180a06167981 */ /* 0x000ea2000c1e1b00 */
[----:B---3--:R-:W-:-:S03]  /*0930*/  IMAD.WIDE.U32 R10, R25, 0x8, R10 ;  /* 0x00000008190a7825 */ /* 0x008fc600078e000a */
[----:B------:R-:W2:Y:S02]  /*0940*/  LDG.E.64 R14, desc[UR10][R14.64] ;  /* 0x0000000a0e0e7981 */ /* 0x000ea4000c1e1b00 */
[----:B------:R-:W-:Y:S02]  /*0950*/  DFMA R2, R20, R2, R18 ;  /* 0x000000021402722b */ /* 0x000fe40000000012 */
[----:B------:R-:W3:Y:S04]  /*0960*/  LDG.E.64 R18, desc[UR10][R6.64+0x20] ;  /* 0x0000200a06127981 */ /* 0x000ee8000c1e1b00 */
[----:B------:R-:W3:Y:S04]  /*0970*/  LDG.E.64 R10, desc[UR10][R10.64] ;  /* 0x0000000a0a0a7981 */ /* 0x000ee8000c1e1b00 */
[----:B------:R-:W3:Y:S01]  /*0980*/  LDG.E.64 R20, desc[UR10][R6.64+0x28] ;  /* 0x0000280a06147981 */ /* 0x000ee2000c1e1b00 */
[----:B----4-:R-:W-:-:S04]  /*0990*/  IMAD.WIDE.U32 R26, R25, 0x8, R26 ;  /* 0x00000008191a7825 */ /* 0x010fc800078e001a */
[C---:B------:R-:W-:Y:S02]  /*09a0*/  IMAD.WIDE.U32 R8, R25.reuse, 0x8, R8 ;  /* 0x0000000819087825 */ /* 0x040fe400078e0008 */
[----:B------:R-:W4:Y:S04]  /*09b0*/  LDG.E.64 R26, desc[UR10][R26.64] ;  /* 0x0000000a1a1a7981 */ /* 0x000f28000c1e1b00 */
[----:B------:R-:W4:Y:S01]  /*09c0*/  LDG.E.64 R8, desc[UR10][R8.64] ;  /* 0x0000000a08087981 */ /* 0x000f22000c1e1b00 */
[----:B------:R-:W-:-:S03]  /*09d0*/  IMAD.WIDE.U32 R28, R25, 0x8, R12 ;  /* 0x00000008191c7825 */ /* 0x000fc600078e000c */
[----:B------:R-:W4:Y:S04]  /*09e0*/  LDG.E.64 R12, desc[UR10][R6.64+0x30] ;  /* 0x0000300a060c7981 */ /* 0x000f28000c1e1b00 */
[----:B------:R-:W4:Y:S04]  /*09f0*/  LDG.E.64 R24, desc[UR10][R6.64+0x38] ;  /* 0x0000380a06187981 */ /* 0x000f28000c1e1b00 */
[----:B------:R-:W4:Y:S01]  /*0a00*/  LDG.E.64 R28, desc[UR10][R28.64] ;  /* 0x0000000a1c1c7981 */ /* 0x000f22000c1e1b00 */
[----:B--2---:R-:W-:-:S08]  /*0a10*/  DFMA R2, R22, R14, R2 ;  /* 0x0000000e1602722b */ /* 0x004fd00000000002 */
[----:B---3--:R-:W-:Y:S01]  /*0a20*/  DFMA R2, R18, R10, R2 ;  /* 0x0000000a1202722b */ /* 0x008fe20000000002 */
[----:B------:R-:W-:-:S07]  /*0a30*/  IADD3 R17, PT, PT, R17, 0x8, RZ ;  /* 0x0000000811117810 */ /* 0x000fce0007ffe0ff */
[----:B----4-:R-:W-:-:S08]  /*0a40*/  DFMA R2, R20, R26, R2 ;  /* 0x0000001a1402722b */ /* 0x010fd00000000002 */
[----:B------:R-:W-:-:S08]  /*0a50*/  DFMA R2, R12, R8, R2 ;  /* 0x000000080c02722b */ /* 0x000fd00000000002 */
[----:B------:R-:W-:-:S11]  /*0a60*/  DFMA R8, R24, R28, R2 ;  /* 0x0000001c1808722b */ /* 0x000fd60000000002 */
.L_x_11:
        /* <DEDUP_REMOVED lines=9> */
[----:B------:R-:W2:Y:S04]  /*0b00*/  LDG.E.64 R12, desc[UR10][R24.64+0x8] ;  /* 0x0000080a180c7981 */ /* 0x000ea8000c1e1b00 */
[----:B------:R-:W3:Y:S04]  /*0b10*/  LDG.E.64 R18, desc[UR10][R24.64+0x10] ;  /* 0x0000100a18127981 */ /* 0x000ee8000c1e1b00 */
[----:B------:R-:W4:Y:S01]  /*0b20*/  LDG.E.64 R6, desc[UR10][R24.64+0x18] ;  /* 0x0000180a18067981 */ /* 0x000f22000c1e1b00 */
[----:B-----5:R-:W-:-:S04]  /*0b30*/  IMAD.WIDE.U32 R2, R17, 0x8, R4 ;  /* 0x0000000811027825 */ /* 0x020fc800078e0004 */
[C---:B-1----:R-:W-:Y:S02]  /*0b40*/  IMAD.WIDE.U32 R22, R21.reuse, 0x8, R10 ;  /* 0x0000000815167825 */ /* 0x042fe400078e000a */
[----:B------:R-:W4:Y:S02]  /*0b50*/  LDG.E.64 R10, desc[UR10][R2.64] ;  /* 0x0000000a020a7981 */ /* 0x000f24000c1e1b00 */
[C---:B--2---:R-:W-:Y:S02]  /*0b60*/  IMAD.WIDE.U32 R14, R21.reuse, 0x8, R12 ;  /* 0x00000008150e7825 */ /* 0x044fe400078e000c */
[----:B------:R-:W2:Y:S04]  /*0b70*/  LDG.E.64 R22, desc[UR10][R22.64] ;  /* 0x0000000a16167981 */ /* 0x000ea8000c1e1b00 */
[----:B------:R-:W2:Y:S01]  /*0b80*/  LDG.E.64 R12, desc[UR10][R2.64+0x8] ;  /* 0x0000080a020c7981 */ /* 0x000ea2000c1e1b00 */
[----:B---3--:R-:W-:-:S03]  /*0b90*/  IMAD.WIDE.U32 R26, R21, 0x8, R18 ;  /* 0x00000008151a7825 */ /* 0x008fc600078e0012 */
[----:B------:R-:W3:Y:S01]  /*0ba0*/  LDG.E.64 R14, desc[UR10][R14.64] ;  /* 0x0000000a0e0e7981 */ /* 0x000ee2000c1e1b00 */
[----:B----4-:R-:W-:-:S03]  /*0bb0*/  IMAD.WIDE.U32 R20, R21, 0x8, R6 ;  /* 0x0000000815147825 */ /* 0x010fc600078e0006 */
[----:B------:R-:W4:Y:S04]  /*0bc0*/  LDG.E.64 R18, desc[UR10][R2.64+0x10] ;  /* 0x0000100a02127981 */ /* 0x000f28000c1e1b00 */
[----:B------:R-:W4:Y:S04]  /*0bd0*/  LDG.E.64 R24, desc[UR10][R26.64] ;  /* 0x0000000a1a187981 */ /* 0x000f28000c1e1b00 */
[----:B------:R-:W4:Y:S04]  /*0be0*/  LDG.E.64 R6, desc[UR10][R2.64+0x18] ;  /* 0x0000180a02067981 */ /* 0x000f28000c1e1b00 */
[----:B------:R-:W4:Y:S01]  /*0bf0*/  LDG.E.64 R20, desc[UR10][R20.64] ;  /* 0x0000000a14147981 */ /* 0x000f22000c1e1b00 */
[----:B------:R-:W-:Y:S01]  /*0c00*/  IADD3 R17, PT, PT, R17, 0x4, RZ ;  /* 0x0000000411117810 */ /* 0x000fe20007ffe0ff */
[----:B--2---:R-:W-:-:S08]  /*0c10*/  DFMA R10, R10, R22, R8 ;  /* 0x000000160a0a722b */ /* 0x004fd00000000008 */
[----:B---3--:R-:W-:-:S08]  /*0c20*/  DFMA R10, R12, R14, R10 ;  /* 0x0000000e0c0a722b */ /* 0x008fd0000000000a */
[----:B----4-:R-:W-:-:S08]  /*0c30*/  DFMA R10, R18, R24, R10 ;  /* 0x00000018120a722b */ /* 0x010fd0000000000a */
[----:B------:R-:W-:-:S11]  /*0c40*/  DFMA R8, R6, R20, R10 ;  /* 0x000000140608722b */ /* 0x000fd6000000000a */
.L_x_12:
[----:B------:R-:W-:Y:S05]  /*0c50*/  BRA.U !UP1, `(.L_x_8) ;  /* 0x00000001095c7547 */ /* 0x000fea000b800000 */
[----:B------:R-:W0:Y:S01]  /*0c60*/  LDC.64 R2, c[0x0][0x390] ;  /* 0x0000e400ff027b82 */ /* 0x000e220000000a00 */
[----:B-----5:R-:W-:Y:S01]  /*0c70*/  IMAD.WIDE.U32 R4, R17, 0x8, R4 ;  /* 0x0000000811047825 */ /* 0x020fe200078e0004 */
[----:B------:R-:W-:Y:S02]  /*0c80*/  UIADD3 UR4, UPT, UPT, -UR4, URZ, URZ ;  /* 0x000000ff04047290 */ /* 0x000fe4000fffe1ff */
[----:B------:R-:W-:-:S04]  /*0c90*/  MOV R0, R4 ;  /* 0x0000000400007202 */ /* 0x000fc80000000f00 */
[----:B------:R-:W1:Y:S01]  /*0ca0*/  LDC R13, c[0x0][0x3b4] ;  /* 0x0000ed00ff0d7b82 */ /* 0x000e620000000800 */
[----:B------:R-:W-:Y:S01]  /*0cb0*/  MOV R11, R5 ;  /* 0x00000005000b7202 */ /* 0x000fe20000000f00 */
[----:B0-----:R-:W-:-:S03]  /*0cc0*/  IMAD.WIDE.U32 R2, R17, 0x8, R2 ;  /* 0x0000000811027825 */ /* 0x001fc600078e0002 */
[----:B------:R-:W-:Y:S02]  /*0cd0*/  MOV R6, R2 ;  /* 0x0000000200067202 */ /* 0x000fe40000000f00 */
[----:B------:R-:W-:-:S07]  /*0ce0*/  MOV R7, R3 ;  /* 0x0000000300077202 */ /* 0x000fce0000000f00 */
.L_x_13:
[----:B------:R-:W1:Y:S01]  /*0cf0*/  LDG.E.64 R2, desc[UR10][R6.64] ;  /* 0x0000000a06027981 */ /* 0x000e62000c1e1b00 */
[----:B------:R-:W-:Y:S01]  /*0d00*/  UIADD3 UR4, UPT, UPT, UR4, 0x1, URZ ;  /* 0x0000000104047890 */ /* 0x000fe2000fffe0ff */
[----:B-1----:R-:W-:Y:S01]  /*0d10*/  IMAD.WIDE.U32 R4, R13, 0x8, R2 ;  /* 0x000000080d047825 */ /* 0x002fe200078e0002 */
        /* <DEDUP_REMOVED lines=11> */
.L_x_8:
[----:B------:R-:W0:Y:S08]  /*0dd0*/  LDC.64 R2, c[0x0][0x3a0] ;  /* 0x0000e800ff027b82 */ /* 0x000e300000000a00 */
[----:B-----5:R-:W0:Y:S02]  /*0de0*/  LDC.64 R4, c[0x0][0x3b0] ;  /* 0x0000ec00ff047b82 */ /* 0x020e240000000a00 */
[----:B0-----:R-:W-:-:S06]  /*0df0*/  IMAD.WIDE.U32 R2, R4, 0x8, R2 ;  /* 0x0000000804027825 */ /* 0x001fcc00078e0002 */
[----:B------:R-:W2:Y:S02]  /*0e00*/  LDG.E.64 R2, desc[UR10][R2.64] ;  /* 0x0000000a02027981 */ /* 0x000ea4000c1e1b00 */
[----:B--2---:R-:W-:-:S05]  /*0e10*/  IMAD.WIDE.U32 R4, R5, 0x8, R2 ;  /* 0x0000000805047825 */ /* 0x004fca00078e0002 */
[----:B------:R-:W-:Y:S01]  /*0e20*/  STG.E.64 desc[UR10][R4.64], R8 ;  /* 0x0000000804007986 */ /* 0x000fe2000c101b0a */
[----:B------:R-:W-:Y:S05]  /*0e30*/  EXIT ;  /* 0x000000000000794d */ /* 0x000fea0003800000 */
.L_x_14:
        /* <DEDUP_REMOVED lines=12> */
.L_x_16:


//--------------------- .nv.shared.reserved.0     --------------------------
	.section	.nv.shared.reserved.0,"aw",@nobits
	.weak		__nv_reservedSMEM_offset_0_alias
	.size		__nv_reservedSMEM_offset_0_alias, 0, 64
	.other		__nv_reservedSMEM_offset_0_alias,@"STO_CUDA_RESERVED_SHARED STV_DEFAULT"
__nv_reservedSMEM_offset_0_alias:
	.zero		0
	.zero		64


//--------------------- .nv.constant0._Z12mult2_kernel8matrix_tS_RS_Ri --------------------------
	.section	.nv.constant0._Z12mult2_kernel8matrix_tS_RS_Ri,"a",@progbits
	.sectionflags	@""
	.align	4
.nv.constant0._Z12mult2_kernel8matrix_tS_RS_Ri:
	.zero		944


//--------------------- .nv.constant0._Z12compute_cell8matrix_tS_S_jj --------------------------
	.section	.nv.constant0._Z12compute_cell8matrix_tS_S_jj,"a",@progbits
	.sectionflags	@""
	.align	4
.nv.constant0._Z12compute_cell8matrix_tS_S_jj:
	.zero		952


//--------------------- SYMBOLS --------------------------

	.type		.nv.reservedSmem.offset0,@object
	.size		.nv.reservedSmem.offset0,0x4
